// auto-generated by cutlass_sweep.gemm — config: {"arch": "sm_100", "cluster_m": 1, "cluster_n": 1, "dtype": "e4m3", "dtype_b": "e4m3", "layout": "nt", "stages": 7, "tile_k": 128, "tile_m": 128, "tile_n": 64}
#include "cutlass/cutlass.h"
#include "cutlass/gemm/collective/collective_builder.hpp"
#include "cutlass/gemm/device/gemm_universal_adapter.h"
#include "cutlass/gemm/kernel/gemm_universal.hpp"
#include "cutlass/epilogue/collective/collective_builder.hpp"

using ElemA = cutlass::float_e4m3_t;
using ElemB = cutlass::float_e4m3_t;
using ElemCD = cutlass::float_e4m3_t;
using Acc  = float;
using TileShape    = cute::Shape<cute::_128, cute::_64, cute::_128>;
using ClusterShape = cute::Shape<cute::_1, cute::_1, cute::_1>;

using CollectiveEpilogue = typename cutlass::epilogue::collective::CollectiveBuilder<
    cutlass::arch::Sm100, cutlass::arch::OpClassTensorOp,
    TileShape, ClusterShape,
    cutlass::epilogue::collective::EpilogueTileAuto,
    Acc, Acc,
    ElemCD, cutlass::layout::RowMajor, 128 / cutlass::sizeof_bits<ElemCD>::value,
    ElemCD, cutlass::layout::RowMajor, 128 / cutlass::sizeof_bits<ElemCD>::value,
    cutlass::epilogue::collective::EpilogueScheduleAuto
  >::CollectiveOp;

using CollectiveMainloop = typename cutlass::gemm::collective::CollectiveBuilder<
    cutlass::arch::Sm100, cutlass::arch::OpClassTensorOp,
    ElemA, cutlass::layout::RowMajor, 128 / cutlass::sizeof_bits<ElemA>::value,
    ElemB, cutlass::layout::ColumnMajor, 128 / cutlass::sizeof_bits<ElemB>::value,
    Acc,
    TileShape, ClusterShape,
    cutlass::gemm::collective::StageCount<7>,
    cutlass::gemm::collective::KernelScheduleAuto
  >::CollectiveOp;

using GemmKernel = cutlass::gemm::kernel::GemmUniversal<
    cute::Shape<int,int,int,int>,
    CollectiveMainloop,
    CollectiveEpilogue
>;
using Gemm = cutlass::gemm::device::GemmUniversalAdapter<GemmKernel>;

// Force the device kernel symbol into the cubin without needing a host main.
auto* _anchor = &cutlass::device_kernel<GemmKernel>;


// ===== COMPILED SASS (sm_100a) =====

	.target	sm_100a

	.elftype	@"ET_EXEC"


//--------------------- .note.nv.tkinfo           --------------------------
	.section	.note.nv.tkinfo,"",@"SHT_NOTE"
	.sectionflags	@"SHF_NOTE_NV_TKINFO"
	.tkinfo
        /*0018*/ 	.word	0x00000002
        /*0030*/ 	.string	""
        /*0030*/ 	.string	"ptxas"
        /*0030*/ 	.string	"Cuda compilation tools, release 13.0, V13.0.88"
        /*0030*/ 	.string	"Build cuda_13.0.r13.0/compiler.36424714_0"
        /*0030*/ 	.string	"-arch sm_100a -m 64 "



//--------------------- .note.nv.cuinfo           --------------------------
	.section	.note.nv.cuinfo,"",@"SHT_NOTE"
	.sectionflags	@"SHF_NOTE_NV_CUINFO"
        /*0018*/ 	.short	0x0002
        /*001a*/ 	.short	0x0064
        /*001c*/ 	.short	0x0082
	.zero		2


//--------------------- .nv.info                  --------------------------
	.section	.nv.info,"",@"SHT_CUDA_INFO"
	.align	4


	//----- nvinfo : EIATTR_REGCOUNT
	.align		4
        /*0000*/ 	.byte	0x04, 0x2f
        /*0002*/ 	.short	(.L_19 - .L_18)
	.align		4
.L_18:
        /*0004*/ 	.word	index@(_ZN7cutlass13device_kernelINS_4gemm6kernel13GemmUniversalIN4cute5tupleIJiiiiEEENS1_10collective13CollectiveMmaINS1_35MainloopSm100TmaUmmaWarpSpecializedILi7ELi2ELi4ENS5_IJNS4_1CILi1EEESB_SB_EEEEENS5_IJNSA_ILi128EEENSA_ILi64EEESE_EEENS_12float_e4m3_tENS5_IJlSB_lEEESH_SI_NS4_8TiledMMAINS4_8MMA_AtomIJNS4_10MMA_TraitsINS4_19SM100_MMA_F8F6F4_SSEJSH_SH_fSE_SF_NS4_17integral_constantINS4_4UMMA5MajorELSP_0EEESQ_NSN_INSO_7ScaleInELSR_0EEESS_EEEEEENS4_6LayoutISC_NS5_IJNSA_ILi0EEESW_SW_EEEEENS5_IJNS4_10UnderscoreESZ_SZ_EEEEENS4_13SM90_TMA_LOADENS4_14ComposedLayoutINS4_7SwizzleILi3ELi4ELi3EEENS4_18smem_ptr_flag_bitsILi8EEENSV_INS5_IJNSA_ILi8EEESE_EEENS5_IJSE_SB_EEEEEEEvNS4_8identityES12_S1C_vS1D_EENS_8epilogue10collective18CollectiveEpilogueINS1F_23Sm100TmaWarpSpecializedILi1ELi1ELi64ELb0ELb0EEEJSG_NS5_IJNSV_ISE_SB_EENSV_ISF_SB_EEEEESH_SI_SH_SI_NS1F_6fusion15FusionCallbacksIS1J_NS1N_17LinearCombinationISH_fSH_fLNS_15FloatRoundStyleE2EEESG_S1M_JEEENS4_5SM1004TMEM4LOAD26SM100_TMEM_LOAD_32dp32b64xES12_NS13_INS14_ILi2ELi4ELi3EEES17_NSV_INS5_IJS18_SF_EEENS5_IJSF_SB_EEEEEEENS4_39AutoVectorizingCopyWithAssumedAlignmentILi128EEENS4_14SM90_TMA_STOREES21_S23_S23_EEEvvEEEEvNT_6ParamsE)
        /*0008*/ 	.word	0x000000c2


	//----- nvinfo : EIATTR_FRAME_SIZE
	.align		4
.L_19:
        /*000c*/ 	.byte	0x04, 0x11
        /*000e*/ 	.short	(.L_21 - .L_20)
	.align		4
.L_20:
        /*0010*/ 	.word	index@($__internal_2_$__cuda_sm10x_tcgen05_guardrail_trap_unallocated_columns_being_dealloced)
        /*0014*/ 	.word	0x00000000


	//----- nvinfo : EIATTR_FRAME_SIZE
	.align		4
.L_21:
        /*0018*/ 	.byte	0x04, 0x11
        /*001a*/ 	.short	(.L_23 - .L_22)
	.align		4
.L_22:
        /*001c*/ 	.word	index@($__internal_1_$__cuda_sm10x_tcgen05_guardrail_trap_phase_invalid_during_alloc)
        /*0020*/ 	.word	0x00000000


	//----- nvinfo : EIATTR_FRAME_SIZE
	.align		4
.L_23:
        /*0024*/ 	.byte	0x04, 0x11
        /*0026*/ 	.short	(.L_25 - .L_24)
	.align		4
.L_24:
        /*0028*/ 	.word	index@($__internal_0_$__cuda_sm10x_tcgen05_guardrail_trap_col_being_dealloced_not_returned_by_alloc)
        /*002c*/ 	.word	0x00000000


	//----- nvinfo : EIATTR_FRAME_SIZE
	.align		4
.L_25:
        /*0030*/ 	.byte	0x04, 0x11
        /*0032*/ 	.short	(.L_27 - .L_26)
	.align		4
.L_26:
        /*0034*/ 	.word	index@(_ZN7cutlass13device_kernelINS_4gemm6kernel13GemmUniversalIN4cute5tupleIJiiiiEEENS1_10collective13CollectiveMmaINS1_35MainloopSm100TmaUmmaWarpSpecializedILi7ELi2ELi4ENS5_IJNS4_1CILi1EEESB_SB_EEEEENS5_IJNSA_ILi128EEENSA_ILi64EEESE_EEENS_12float_e4m3_tENS5_IJlSB_lEEESH_SI_NS4_8TiledMMAINS4_8MMA_AtomIJNS4_10MMA_TraitsINS4_19SM100_MMA_F8F6F4_SSEJSH_SH_fSE_SF_NS4_17integral_constantINS4_4UMMA5MajorELSP_0EEESQ_NSN_INSO_7ScaleInELSR_0EEESS_EEEEEENS4_6LayoutISC_NS5_IJNSA_ILi0EEESW_SW_EEEEENS5_IJNS4_10UnderscoreESZ_SZ_EEEEENS4_13SM90_TMA_LOADENS4_14ComposedLayoutINS4_7SwizzleILi3ELi4ELi3EEENS4_18smem_ptr_flag_bitsILi8EEENSV_INS5_IJNSA_ILi8EEESE_EEENS5_IJSE_SB_EEEEEEEvNS4_8identityES12_S1C_vS1D_EENS_8epilogue10collective18CollectiveEpilogueINS1F_23Sm100TmaWarpSpecializedILi1ELi1ELi64ELb0ELb0EEEJSG_NS5_IJNSV_ISE_SB_EENSV_ISF_SB_EEEEESH_SI_SH_SI_NS1F_6fusion15FusionCallbacksIS1J_NS1N_17LinearCombinationISH_fSH_fLNS_15FloatRoundStyleE2EEESG_S1M_JEEENS4_5SM1004TMEM4LOAD26SM100_TMEM_LOAD_32dp32b64xES12_NS13_INS14_ILi2ELi4ELi3EEES17_NSV_INS5_IJS18_SF_EEENS5_IJSF_SB_EEEEEEENS4_39AutoVectorizingCopyWithAssumedAlignmentILi128EEENS4_14SM90_TMA_STOREES21_S23_S23_EEEvvEEEEvNT_6ParamsE)
        /*0038*/ 	.word	0x00000000


	//----- nvinfo : EIATTR_MIN_STACK_SIZE
	.align		4
.L_27:
        /*003c*/ 	.byte	0x04, 0x12
        /*003e*/ 	.short	(.L_29 - .L_28)
	.align		4
.L_28:
        /*0040*/ 	.word	index@(_ZN7cutlass13device_kernelINS_4gemm6kernel13GemmUniversalIN4cute5tupleIJiiiiEEENS1_10collective13CollectiveMmaINS1_35MainloopSm100TmaUmmaWarpSpecializedILi7ELi2ELi4ENS5_IJNS4_1CILi1EEESB_SB_EEEEENS5_IJNSA_ILi128EEENSA_ILi64EEESE_EEENS_12float_e4m3_tENS5_IJlSB_lEEESH_SI_NS4_8TiledMMAINS4_8MMA_AtomIJNS4_10MMA_TraitsINS4_19SM100_MMA_F8F6F4_SSEJSH_SH_fSE_SF_NS4_17integral_constantINS4_4UMMA5MajorELSP_0EEESQ_NSN_INSO_7ScaleInELSR_0EEESS_EEEEEENS4_6LayoutISC_NS5_IJNSA_ILi0EEESW_SW_EEEEENS5_IJNS4_10UnderscoreESZ_SZ_EEEEENS4_13SM90_TMA_LOADENS4_14ComposedLayoutINS4_7SwizzleILi3ELi4ELi3EEENS4_18smem_ptr_flag_bitsILi8EEENSV_INS5_IJNSA_ILi8EEESE_EEENS5_IJSE_SB_EEEEEEEvNS4_8identityES12_S1C_vS1D_EENS_8epilogue10collective18CollectiveEpilogueINS1F_23Sm100TmaWarpSpecializedILi1ELi1ELi64ELb0ELb0EEEJSG_NS5_IJNSV_ISE_SB_EENSV_ISF_SB_EEEEESH_SI_SH_SI_NS1F_6fusion15FusionCallbacksIS1J_NS1N_17LinearCombinationISH_fSH_fLNS_15FloatRoundStyleE2EEESG_S1M_JEEENS4_5SM1004TMEM4LOAD26SM100_TMEM_LOAD_32dp32b64xES12_NS13_INS14_ILi2ELi4ELi3EEES17_NSV_INS5_IJS18_SF_EEENS5_IJSF_SB_EEEEEEENS4_39AutoVectorizingCopyWithAssumedAlignmentILi128EEENS4_14SM90_TMA_STOREES21_S23_S23_EEEvvEEEEvNT_6ParamsE)
        /*0044*/ 	.word	0x00000000
.L_29:


//--------------------- .nv.compat                --------------------------
	.section	.nv.compat,"",@"SHT_CUDA_COMPAT_INFO"
	.align	4
        /*0000*/ 	.byte	0x02, 0x09, 0x01, 0x00, 0x02, 0x02, 0x02, 0x00, 0x02, 0x05, 0x05, 0x00, 0x03, 0x07, 0x01, 0x01
        /*0010*/ 	.byte	0x02, 0x03, 0x01, 0x00, 0x02, 0x06, 0x01, 0x00, 0x04, 0x0b, 0x08, 0x00, 0x09, 0x00, 0x00, 0x00
        /*0020*/ 	.byte	0x00, 0x00, 0x00, 0x00


//--------------------- .nv.info._ZN7cutlass13device_kernelINS_4gemm6kernel13GemmUniversalIN4cute5tupleIJiiiiEEENS1_10collective13CollectiveMmaINS1_35MainloopSm100TmaUmmaWarpSpecializedILi7ELi2ELi4ENS5_IJNS4_1CILi1EEESB_SB_EEEEENS5_IJNSA_ILi128EEENSA_ILi64EEESE_EEENS_12float_e4m3_tENS5_IJlSB_lEEESH_SI_NS4_8TiledMMAINS4_8MMA_AtomIJNS4_10MMA_TraitsINS4_19SM100_MMA_F8F6F4_SSEJSH_SH_fSE_SF_NS4_17integral_constantINS4_4UMMA5MajorELSP_0EEESQ_NSN_INSO_7ScaleInELSR_0EEESS_EEEEEENS4_6LayoutISC_NS5_IJNSA_ILi0EEESW_SW_EEEEENS5_IJNS4_10UnderscoreESZ_SZ_EEEEENS4_13SM90_TMA_LOADENS4_14ComposedLayoutINS4_7SwizzleILi3ELi4ELi3EEENS4_18smem_ptr_flag_bitsILi8EEENSV_INS5_IJNSA_ILi8EEESE_EEENS5_IJSE_SB_EEEEEEEvNS4_8identityES12_S1C_vS1D_EENS_8epilogue10collective18CollectiveEpilogueINS1F_23Sm100TmaWarpSpecializedILi1ELi1ELi64ELb0ELb0EEEJSG_NS5_IJNSV_ISE_SB_EENSV_ISF_SB_EEEEESH_SI_SH_SI_NS1F_6fusion15FusionCallbacksIS1J_NS1N_17LinearCombinationISH_fSH_fLNS_15FloatRoundStyleE2EEESG_S1M_JEEENS4_5SM1004TMEM4LOAD26SM100_TMEM_LOAD_32dp32b64xES12_NS13_INS14_ILi2ELi4ELi3EEES17_NSV_INS5_IJS18_SF_EEENS5_IJSF_SB_EEEEEEENS4_39AutoVectorizingCopyWithAssumedAlignmentILi128EEENS4_14SM90_TMA_STOREES21_S23_S23_EEEvvEEEEvNT_6ParamsE --------------------------
	.section	.nv.info._ZN7cutlass13device_kernelINS_4gemm6kernel13GemmUniversalIN4cute5tupleIJiiiiEEENS1_10collective13CollectiveMmaINS1_35MainloopSm100TmaUmmaWarpSpecializedILi7ELi2ELi4ENS5_IJNS4_1CILi1EEESB_SB_EEEEENS5_IJNSA_ILi128EEENSA_ILi64EEESE_EEENS_12float_e4m3_tENS5_IJlSB_lEEESH_SI_NS4_8TiledMMAINS4_8MMA_AtomIJNS4_10MMA_TraitsINS4_19SM100_MMA_F8F6F4_SSEJSH_SH_fSE_SF_NS4_17integral_constantINS4_4UMMA5MajorELSP_0EEESQ_NSN_INSO_7ScaleInELSR_0EEESS_EEEEEENS4_6LayoutISC_NS5_IJNSA_ILi0EEESW_SW_EEEEENS5_IJNS4_10UnderscoreESZ_SZ_EEEEENS4_13SM90_TMA_LOADENS4_14ComposedLayoutINS4_7SwizzleILi3ELi4ELi3EEENS4_18smem_ptr_flag_bitsILi8EEENSV_INS5_IJNSA_ILi8EEESE_EEENS5_IJSE_SB_EEEEEEEvNS4_8identityES12_S1C_vS1D_EENS_8epilogue10collective18CollectiveEpilogueINS1F_23Sm100TmaWarpSpecializedILi1ELi1ELi64ELb0ELb0EEEJSG_NS5_IJNSV_ISE_SB_EENSV_ISF_SB_EEEEESH_SI_SH_SI_NS1F_6fusion15FusionCallbacksIS1J_NS1N_17LinearCombinationISH_fSH_fLNS_15FloatRoundStyleE2EEESG_S1M_JEEENS4_5SM1004TMEM4LOAD26SM100_TMEM_LOAD_32dp32b64xES12_NS13_INS14_ILi2ELi4ELi3EEES17_NSV_INS5_IJS18_SF_EEENS5_IJSF_SB_EEEEEEENS4_39AutoVectorizingCopyWithAssumedAlignmentILi128EEENS4_14SM90_TMA_STOREES21_S23_S23_EEEvvEEEEvNT_6ParamsE,"",@"SHT_CUDA_INFO"
	.sectionflags	@""
	.align	4


	//----- nvinfo : EIATTR_CUDA_API_VERSION
	.align		4
        /*0000*/ 	.byte	0x04, 0x37
        /*0002*/ 	.short	(.L_31 - .L_30)
.L_30:
        /*0004*/ 	.word	0x00000082


	//----- nvinfo : EIATTR_KPARAM_INFO
	.align		4
.L_31:
        /*0008*/ 	.byte	0x04, 0x17
        /*000a*/ 	.short	(.L_33 - .L_32)
.L_32:
        /*000c*/ 	.word	0x00000000
        /*0010*/ 	.short	0x0000
        /*0012*/ 	.short	0x0000
        /*0014*/ 	.byte	0x00, 0xf0, 0x01, 0x20


	//----- nvinfo : EIATTR_AT_ENTRY_FRAGMENTS
	.align		4
.L_33:
        /*0018*/ 	.byte	0x04, 0x4f
        /*001a*/ 	.short	(.L_35 - .L_34)


	//   ....[0]....
.L_34:
        /*001c*/ 	.word	0x00000006


	//----- nvinfo : EIATTR_RESERVED_SMEM_USED
	.align		4
.L_35:
        /*0020*/ 	.byte	0x01, 0x41
	.zero		2


	//----- nvinfo : EIATTR_SPARSE_MMA_MASK
	.align		4
        /*0024*/ 	.byte	0x03, 0x50
        /*0026*/ 	.short	0x0000


	//----- nvinfo : EIATTR_TCGEN05_1CTA_USED
	.align		4
        /*0028*/ 	.byte	0x01, 0x51
	.zero		2


	//----- nvinfo : EIATTR_MAXREG_COUNT
	.align		4
        /*002c*/ 	.byte	0x03, 0x1b
        /*002e*/ 	.short	0x00ff


	//----- nvinfo : EIATTR_NUM_BARRIERS
	.align		4
        /*0030*/ 	.byte	0x02, 0x4c
        /*0032*/ 	.byte	0x07
	.zero		1


	//----- nvinfo : EIATTR_EXTERNS
	.align		4
        /*0034*/ 	.byte	0x04, 0x0f
        /*0036*/ 	.short	(.L_37 - .L_36)


	//   ....[0]....
	.align		4
.L_36:
        /*0038*/ 	.word	index@(__assertfail)


	//----- nvinfo : EIATTR_MERCURY_ISA_VERSION
	.align		4
.L_37:
        /*003c*/ 	.byte	0x03, 0x5f
        /*003e*/ 	.short	0x0101


	//----- nvinfo : EIATTR_INT_WARP_WIDE_INSTR_OFFSETS
	.align		4
        /*0040*/ 	.byte	0x04, 0x31
        /*0042*/ 	.short	(.L_39 - .L_38)


	//   ....[0]....
.L_38:
        /*0044*/ 	.word	0x00001de0


	//   ....[1]....
        /*0048*/ 	.word	0x000039e0


	//   ....[2]....
        /*004c*/ 	.word	0x00003a00


	//   ....[3]....
        /*0050*/ 	.word	0x00003a30


	//   ....[4]....
        /*0054*/ 	.word	0x00004440


	//   ....[5]....
        /*0058*/ 	.word	0x00004530


	//----- nvinfo : EIATTR_COOP_GROUP_MASK_REGIDS
	.align		4
.L_39:
        /*005c*/ 	.byte	0x04, 0x29
        /*005e*/ 	.short	(.L_41 - .L_40)


	//   ....[0]....
.L_40:
        /*0060*/ 	.word	0xffffffff


	//   ....[1]....
        /*0064*/ 	.word	0xffffffff


	//   ....[2]....
        /*0068*/ 	.word	0xffffffff


	//   ....[3]....
        /*006c*/ 	.word	0xffffffff


	//   ....[4]....
        /*0070*/ 	.word	0xffffffff


	//   ....[5]....
        /*0074*/ 	.word	0xffffffff


	//   ....[6]....
        /*0078*/ 	.word	0xffffffff


	//   ....[7]....
        /*007c*/ 	.word	0xffffffff


	//   ....[8]....
        /*0080*/ 	.word	0xffffffff


	//   ....[9]....
        /*0084*/ 	.word	0xffffffff


	//   ....[10]....
        /*0088*/ 	.word	0xffffffff


	//   ....[11]....
        /*008c*/ 	.word	0xffffffff


	//   ....[12]....
        /*0090*/ 	.word	0xffffffff


	//----- nvinfo : EIATTR_COOP_GROUP_INSTR_OFFSETS
	.align		4
.L_41:
        /*0094*/ 	.byte	0x04, 0x28
        /*0096*/ 	.short	(.L_43 - .L_42)


	//   ....[0]....
.L_42:
        /*0098*/ 	.word	0x00000090


	//   ....[1]....
        /*009c*/ 	.word	0x000004d0


	//   ....[2]....
        /*00a0*/ 	.word	0x000006a0


	//   ....[3]....
        /*00a4*/ 	.word	0x000007e0


	//   ....[4]....
        /*00a8*/ 	.word	0x000008e0


	//   ....[5]....
        /*00ac*/ 	.word	0x00000a50


	//   ....[6]....
        /*00b0*/ 	.word	0x00000bf0


	//   ....[7]....
        /*00b4*/ 	.word	0x00001cc0


	//   ....[8]....
        /*00b8*/ 	.word	0x00002c50


	//   ....[9]....
        /*00bc*/ 	.word	0x00002e60


	//   ....[10]....
        /*00c0*/ 	.word	0x00002e90


	//   ....[11]....
        /*00c4*/ 	.word	0x000038c0


	//   ....[12]....
        /*00c8*/ 	.word	0x00003af0


	//----- nvinfo : EIATTR_VRC_CTA_INIT_COUNT
	.align		4
.L_43:
        /*00cc*/ 	.byte	0x02, 0x4a
        /*00ce*/ 	.byte	0x80
	.zero		1


	//----- nvinfo : EIATTR_SYSCALL_OFFSETS
	.align		4
        /*00d0*/ 	.byte	0x04, 0x46
        /*00d2*/ 	.short	(.L_45 - .L_44)


	//   ....[0]....
.L_44:
        /*00d4*/ 	.word	0x00004f20


	//   ....[1]....
        /*00d8*/ 	.word	0x00005060


	//   ....[2]....
        /*00dc*/ 	.word	0x00005800


	//----- nvinfo : EIATTR_MBARRIER_INSTR_OFFSETS
	.align		4
.L_45:
        /*00e0*/ 	.byte	0x04, 0x39
        /*00e2*/ 	.short	(.L_47 - .L_46)


	//   ....[0]....
.L_46:
        /*00e4*/ 	.word	0x000005b0
        /*00e8*/ 	.word	0x000000ff
        /*00ec*/ 	.word	0x00000000
        /*00f0*/ 	.short	0x0100
        /*00f2*/ 	.byte	0x05
	.zero		1


	//   ....[1]....
        /*00f4*/ 	.word	0x000005c0
        /*00f8*/ 	.word	0x000000ff
        /*00fc*/ 	.word	0x00000038
        /*0100*/ 	.short	0x0100
        /*0102*/ 	.byte	0x05
	.zero		1


	//   ....[2]....
        /*0104*/ 	.word	0x000005d0
        /*0108*/ 	.word	0x000000ff
        /*010c*/ 	.word	0x00000008
        /*0110*/ 	.short	0x0100
        /*0112*/ 	.byte	0x05
	.zero		1


	//   ....[3]....
        /*0114*/ 	.word	0x000005e0
        /*0118*/ 	.word	0x000000ff
        /*011c*/ 	.word	0x00000040
        /*0120*/ 	.short	0x0100
        /*0122*/ 	.byte	0x05
	.zero		1


	//   ....[4]....
        /*0124*/ 	.word	0x000005f0
        /*0128*/ 	.word	0x000000ff
        /*012c*/ 	.word	0x00000010
        /*0130*/ 	.short	0x0100
        /*0132*/ 	.byte	0x05
	.zero		1


	//   ....[5]....
        /*0134*/ 	.word	0x00000600
        /*0138*/ 	.word	0x000000ff
        /*013c*/ 	.word	0x00000048
        /*0140*/ 	.short	0x0100
        /*0142*/ 	.byte	0x05
	.zero		1


	//   ....[6]....
        /*0144*/ 	.word	0x00000610
        /*0148*/ 	.word	0x000000ff
        /*014c*/ 	.word	0x00000018
        /*0150*/ 	.short	0x0100
        /*0152*/ 	.byte	0x05
	.zero		1


	//   ....[7]....
        /*0154*/ 	.word	0x00000620
        /*0158*/ 	.word	0x000000ff
        /*015c*/ 	.word	0x00000050
        /*0160*/ 	.short	0x0100
        /*0162*/ 	.byte	0x05
	.zero		1


	//   ....[8]....
        /*0164*/ 	.word	0x00000630
        /*0168*/ 	.word	0x000000ff
        /*016c*/ 	.word	0x00000020
        /*0170*/ 	.short	0x0100
        /*0172*/ 	.byte	0x05
	.zero		1


	//   ....[9]....
        /*0174*/ 	.word	0x00000640
        /*0178*/ 	.word	0x000000ff
        /*017c*/ 	.word	0x00000058
        /*0180*/ 	.short	0x0100
        /*0182*/ 	.byte	0x05
	.zero		1


	//   ....[10]....
        /*0184*/ 	.word	0x00000650
        /*0188*/ 	.word	0x000000ff
        /*018c*/ 	.word	0x00000028
        /*0190*/ 	.short	0x0100
        /*0192*/ 	.byte	0x05
	.zero		1


	//   ....[11]....
        /*0194*/ 	.word	0x00000660
        /*0198*/ 	.word	0x000000ff
        /*019c*/ 	.word	0x00000060
        /*01a0*/ 	.short	0x0100
        /*01a2*/ 	.byte	0x05
	.zero		1


	//   ....[12]....
        /*01a4*/ 	.word	0x00000670
        /*01a8*/ 	.word	0x000000ff
        /*01ac*/ 	.word	0x00000030
        /*01b0*/ 	.short	0x0100
        /*01b2*/ 	.byte	0x05
	.zero		1


	//   ....[13]....
        /*01b4*/ 	.word	0x00000680
        /*01b8*/ 	.word	0x000000ff
        /*01bc*/ 	.word	0x00000068
        /*01c0*/ 	.short	0x0100
        /*01c2*/ 	.byte	0x05
	.zero		1


	//   ....[14]....
        /*01c4*/ 	.word	0x000007b0
        /*01c8*/ 	.word	0x000000ff
        /*01cc*/ 	.word	0x00000070
        /*01d0*/ 	.short	0x0100
        /*01d2*/ 	.byte	0x06
	.zero		1


	//   ....[15]....
        /*01d4*/ 	.word	0x000007c0
        /*01d8*/ 	.word	0x000000ff
        /*01dc*/ 	.word	0x00000078
        /*01e0*/ 	.short	0x0100
        /*01e2*/ 	.byte	0x06
	.zero		1


	//   ....[16]....
        /*01e4*/ 	.word	0x000008b0
        /*01e8*/ 	.word	0x000000ff
        /*01ec*/ 	.word	0x00000080
        /*01f0*/ 	.short	0x0100
        /*01f2*/ 	.byte	0x05
	.zero		1


	//   ....[17]....
        /*01f4*/ 	.word	0x000008c0
        /*01f8*/ 	.word	0x000000ff
        /*01fc*/ 	.word	0x00000088
        /*0200*/ 	.short	0x0100
        /*0202*/ 	.byte	0x05
	.zero		1


	//   ....[18]....
        /*0204*/ 	.word	0x00000a00
        /*0208*/ 	.word	0x000000ff
        /*020c*/ 	.word	0x00000090
        /*0210*/ 	.short	0x0100
        /*0212*/ 	.byte	0x05
	.zero		1


	//   ....[19]....
        /*0214*/ 	.word	0x00000a10
        /*0218*/ 	.word	0x000000ff
        /*021c*/ 	.word	0x000000a0
        /*0220*/ 	.short	0x0100
        /*0222*/ 	.byte	0x05
	.zero		1


	//   ....[20]....
        /*0224*/ 	.word	0x00000a20
        /*0228*/ 	.word	0x000000ff
        /*022c*/ 	.word	0x00000098
        /*0230*/ 	.short	0x0100
        /*0232*/ 	.byte	0x05
	.zero		1


	//   ....[21]....
        /*0234*/ 	.word	0x00000a30
        /*0238*/ 	.word	0x000000ff
        /*023c*/ 	.word	0x000000a8
        /*0240*/ 	.short	0x0100
        /*0242*/ 	.byte	0x05
	.zero		1


	//   ....[22]....
        /*0244*/ 	.word	0x00000b60
        /*0248*/ 	.word	0x000000ff
        /*024c*/ 	.word	0x000000b0
        /*0250*/ 	.short	0x0100
        /*0252*/ 	.byte	0x06
	.zero		1


	//   ....[23]....
        /*0254*/ 	.word	0x00000b70
        /*0258*/ 	.word	0x000000ff
        /*025c*/ 	.word	0x000000d0
        /*0260*/ 	.short	0x0100
        /*0262*/ 	.byte	0x06
	.zero		1


	//   ....[24]....
        /*0264*/ 	.word	0x00000b80
        /*0268*/ 	.word	0x000000ff
        /*026c*/ 	.word	0x000000b8
        /*0270*/ 	.short	0x0100
        /*0272*/ 	.byte	0x06
	.zero		1


	//   ....[25]....
        /*0274*/ 	.word	0x00000b90
        /*0278*/ 	.word	0x000000ff
        /*027c*/ 	.word	0x000000d8
        /*0280*/ 	.short	0x0100
        /*0282*/ 	.byte	0x06
	.zero		1


	//   ....[26]....
        /*0284*/ 	.word	0x00000ba0
        /*0288*/ 	.word	0x000000ff
        /*028c*/ 	.word	0x000000c0
        /*0290*/ 	.short	0x0100
        /*0292*/ 	.byte	0x06
	.zero		1


	//   ....[27]....
        /*0294*/ 	.word	0x00000bb0
        /*0298*/ 	.word	0x000000ff
        /*029c*/ 	.word	0x000000e0
        /*02a0*/ 	.short	0x0100
        /*02a2*/ 	.byte	0x06
	.zero		1


	//   ....[28]....
        /*02a4*/ 	.word	0x00000bc0
        /*02a8*/ 	.word	0x000000ff
        /*02ac*/ 	.word	0x000000c8
        /*02b0*/ 	.short	0x0100
        /*02b2*/ 	.byte	0x06
	.zero		1


	//   ....[29]....
        /*02b4*/ 	.word	0x00000bd0
        /*02b8*/ 	.word	0x000000ff
        /*02bc*/ 	.word	0x000000e8
        /*02c0*/ 	.short	0x0100
        /*02c2*/ 	.byte	0x06
	.zero		1


	//   ....[30]....
        /*02c4*/ 	.word	0x00000cc0
        /*02c8*/ 	.word	0x000000ff
        /*02cc*/ 	.word	0x000000f0
        /*02d0*/ 	.short	0x0100
        /*02d2*/ 	.byte	0x05
	.zero		1


	//   ....[31]....
        /*02d4*/ 	.word	0x00000cd0
        /*02d8*/ 	.word	0x000000ff
        /*02dc*/ 	.word	0x00000100
        /*02e0*/ 	.short	0x0100
        /*02e2*/ 	.byte	0x05
	.zero		1


	//   ....[32]....
        /*02e4*/ 	.word	0x00000ce0
        /*02e8*/ 	.word	0x000000ff
        /*02ec*/ 	.word	0x000000f8
        /*02f0*/ 	.short	0x0100
        /*02f2*/ 	.byte	0x05
	.zero		1


	//   ....[33]....
        /*02f4*/ 	.word	0x00000cf0
        /*02f8*/ 	.word	0x000000ff
        /*02fc*/ 	.word	0x00000108
        /*0300*/ 	.short	0x0100
        /*0302*/ 	.byte	0x05
	.zero		1


	//   ....[34]....
        /*0304*/ 	.word	0x000015c0
        /*0308*/ 	.word	0x00000003
        /*030c*/ 	.word	0x00000100
        /*0310*/ 	.short	0x010a
        /*0312*/ 	.byte	0xff
	.zero		1


	//   ....[35]....
        /*0314*/ 	.word	0x000015f0
        /*0318*/ 	.word	0x00000003
        /*031c*/ 	.word	0x000000f0
        /*0320*/ 	.short	0x0101
        /*0322*/ 	.byte	0xff
	.zero		1


	//   ....[36]....
        /*0324*/ 	.word	0x000016c0
        /*0328*/ 	.word	0x000000ff
        /*032c*/ 	.word	0x00000038
        /*0330*/ 	.short	0x010a
        /*0332*/ 	.byte	0x08
	.zero		1


	//   ....[37]....
        /*0334*/ 	.word	0x00001760
        /*0338*/ 	.word	0x000000ff
        /*033c*/ 	.word	0x00000038
        /*0340*/ 	.short	0x010a
        /*0342*/ 	.byte	0x21
	.zero		1


	//   ....[38]....
        /*0344*/ 	.word	0x000018b0
        /*0348*/ 	.word	0x000000ff
        /*034c*/ 	.word	0x00000038
        /*0350*/ 	.short	0x010a
        /*0352*/ 	.byte	0x08
	.zero		1


	//   ....[39]....
        /*0354*/ 	.word	0x000019c0
        /*0358*/ 	.word	0x000000ff
        /*035c*/ 	.word	0x00000088
        /*0360*/ 	.short	0x0101
        /*0362*/ 	.byte	0x04
	.zero		1


	//   ....[40]....
        /*0364*/ 	.word	0x000019e0
        /*0368*/ 	.word	0x000000ff
        /*036c*/ 	.word	0x00000038
        /*0370*/ 	.short	0x010a
        /*0372*/ 	.byte	0x08
	.zero		1


	//   ....[41]....
        /*0374*/ 	.word	0x00001a60
        /*0378*/ 	.word	0x000000ff
        /*037c*/ 	.word	0x00000038
        /*0380*/ 	.short	0x010a
        /*0382*/ 	.byte	0x11
	.zero		1


	//   ....[42]....
        /*0384*/ 	.word	0x00001bb0
        /*0388*/ 	.word	0x000000ff
        /*038c*/ 	.word	0x00000038
        /*0390*/ 	.short	0x010a
        /*0392*/ 	.byte	0x08
	.zero		1


	//   ....[43]....
        /*0394*/ 	.word	0x00001cf0
        /*0398*/ 	.word	0x00000002
        /*039c*/ 	.word	0x00000090
        /*03a0*/ 	.short	0x010a
        /*03a2*/ 	.byte	0xff
	.zero		1


	//   ....[44]....
        /*03a4*/ 	.word	0x00001db0
        /*03a8*/ 	.word	0x00000002
        /*03ac*/ 	.word	0x00000000
        /*03b0*/ 	.short	0x0101
        /*03b2*/ 	.byte	0xff
	.zero		1


	//   ....[45]....
        /*03b4*/ 	.word	0x00002310
        /*03b8*/ 	.word	0x000000ff
        /*03bc*/ 	.word	0x00000000
        /*03c0*/ 	.short	0x010a
        /*03c2*/ 	.byte	0x05
	.zero		1


	//   ....[46]....
        /*03c4*/ 	.word	0x000023a0
        /*03c8*/ 	.word	0x000000ff
        /*03cc*/ 	.word	0x00000000
        /*03d0*/ 	.short	0x010a
        /*03d2*/ 	.byte	0x05
	.zero		1


	//   ....[47]....
        /*03d4*/ 	.word	0x00002430
        /*03d8*/ 	.word	0x000000ff
        /*03dc*/ 	.word	0x00000000
        /*03e0*/ 	.short	0x010a
        /*03e2*/ 	.byte	0x05
	.zero		1


	//   ....[48]....
        /*03e4*/ 	.word	0x000024c0
        /*03e8*/ 	.word	0x000000ff
        /*03ec*/ 	.word	0x00000000
        /*03f0*/ 	.short	0x010a
        /*03f2*/ 	.byte	0x05
	.zero		1


	//   ....[49]....
        /*03f4*/ 	.word	0x00002550
        /*03f8*/ 	.word	0x000000ff
        /*03fc*/ 	.word	0x00000000
        /*0400*/ 	.short	0x010a
        /*0402*/ 	.byte	0x05
	.zero		1


	//   ....[50]....
        /*0404*/ 	.word	0x000025e0
        /*0408*/ 	.word	0x000000ff
        /*040c*/ 	.word	0x00000000
        /*0410*/ 	.short	0x010a
        /*0412*/ 	.byte	0x05
	.zero		1


	//   ....[51]....
        /*0414*/ 	.word	0x00002680
        /*0418*/ 	.word	0x00000000
        /*041c*/ 	.word	0x00000000
        /*0420*/ 	.short	0x010a
        /*0422*/ 	.byte	0xff
	.zero		1


	//   ....[52]....
        /*0424*/ 	.word	0x000027a0
        /*0428*/ 	.word	0x00000000
        /*042c*/ 	.word	0x000000f0
        /*0430*/ 	.short	0x010a
        /*0432*/ 	.byte	0xff
	.zero		1


	//   ....[53]....
        /*0434*/ 	.word	0x00002800
        /*0438*/ 	.word	0x00000004
        /*043c*/ 	.word	0x00000000
        /*0440*/ 	.short	0x0101
        /*0442*/ 	.byte	0xff
	.zero		1


	//   ....[54]....
        /*0444*/ 	.word	0x00002820
        /*0448*/ 	.word	0x000000ff
        /*044c*/ 	.word	0x000000a0
        /*0450*/ 	.short	0x010a
        /*0452*/ 	.byte	0x05
	.zero		1


	//   ....[55]....
        /*0454*/ 	.word	0x00002940
        /*0458*/ 	.word	0x00000000
        /*045c*/ 	.word	0x00000090
        /*0460*/ 	.short	0x010a
        /*0462*/ 	.byte	0xff
	.zero		1


	//   ....[56]....
        /*0464*/ 	.word	0x00002a50
        /*0468*/ 	.word	0x00000000
        /*046c*/ 	.word	0x00000000
        /*0470*/ 	.short	0x0101
        /*0472*/ 	.byte	0xff
	.zero		1


	//   ....[57]....
        /*0474*/ 	.word	0x00002ae0
        /*0478*/ 	.word	0x000000ff
        /*047c*/ 	.word	0x000000a0
        /*0480*/ 	.short	0x0106
        /*0482*/ 	.byte	0x05
	.zero		1


	//   ....[58]....
        /*0484*/ 	.word	0x00002b00
        /*0488*/ 	.word	0x000000ff
        /*048c*/ 	.word	0x000000a0
        /*0490*/ 	.short	0x010a
        /*0492*/ 	.byte	0x05
	.zero		1


	//   ....[59]....
        /*0494*/ 	.word	0x00002b90
        /*0498*/ 	.word	0x000000ff
        /*049c*/ 	.word	0x000000a0
        /*04a0*/ 	.short	0x0106
        /*04a2*/ 	.byte	0x04
	.zero		1


	//   ....[60]....
        /*04a4*/ 	.word	0x00002bd0
        /*04a8*/ 	.word	0x00000000
        /*04ac*/ 	.word	0x000000a0
        /*04b0*/ 	.short	0x010a
        /*04b2*/ 	.byte	0xff
	.zero		1


	//   ....[61]....
        /*04b4*/ 	.word	0x00003110
        /*04b8*/ 	.word	0x00000000
        /*04bc*/ 	.word	0x00000090
        /*04c0*/ 	.short	0x010a
        /*04c2*/ 	.byte	0xff
	.zero		1


	//   ....[62]....
        /*04c4*/ 	.word	0x00003220
        /*04c8*/ 	.word	0x00000003
        /*04cc*/ 	.word	0x00000000
        /*04d0*/ 	.short	0x0101
        /*04d2*/ 	.byte	0xff
	.zero		1


	//   ....[63]....
        /*04d4*/ 	.word	0x00003230
        /*04d8*/ 	.word	0x000000ff
        /*04dc*/ 	.word	0x00000000
        /*04e0*/ 	.short	0x010a
        /*04e2*/ 	.byte	0x06
	.zero		1


	//   ....[64]....
        /*04e4*/ 	.word	0x00003250
        /*04e8*/ 	.word	0x000000ff
        /*04ec*/ 	.word	0x000000d0
        /*04f0*/ 	.short	0x010a
        /*04f2*/ 	.byte	0x07
	.zero		1


	//   ....[65]....
        /*04f4*/ 	.word	0x00003320
        /*04f8*/ 	.word	0x000000ff
        /*04fc*/ 	.word	0x00000000
        /*0500*/ 	.short	0x010a
        /*0502*/ 	.byte	0x06
	.zero		1


	//   ....[66]....
        /*0504*/ 	.word	0x00003450
        /*0508*/ 	.word	0x000000ff
        /*050c*/ 	.word	0x00000000
        /*0510*/ 	.short	0x010a
        /*0512*/ 	.byte	0x1a
	.zero		1


	//   ....[67]....
        /*0514*/ 	.word	0x000036f0
        /*0518*/ 	.word	0x000000ff
        /*051c*/ 	.word	0x00000000
        /*0520*/ 	.short	0x010a
        /*0522*/ 	.byte	0x06
	.zero		1


	//   ....[68]....
        /*0524*/ 	.word	0x00003780
        /*0528*/ 	.word	0x000000ff
        /*052c*/ 	.word	0x00000000
        /*0530*/ 	.short	0x010a
        /*0532*/ 	.byte	0x06
	.zero		1


	//   ....[69]....
        /*0534*/ 	.word	0x00003810
        /*0538*/ 	.word	0x000000ff
        /*053c*/ 	.word	0x00000000
        /*0540*/ 	.short	0x010a
        /*0542*/ 	.byte	0x06
	.zero		1


	//   ....[70]....
        /*0544*/ 	.word	0x000038a0
        /*0548*/ 	.word	0x000000ff
        /*054c*/ 	.word	0x00000000
        /*0550*/ 	.short	0x010a
        /*0552*/ 	.byte	0x07
	.zero		1


	//   ....[71]....
        /*0554*/ 	.word	0x00003ce0
        /*0558*/ 	.word	0x00000000
        /*055c*/ 	.word	0x00000090
        /*0560*/ 	.short	0x010a
        /*0562*/ 	.byte	0xff
	.zero		1


	//   ....[72]....
        /*0564*/ 	.word	0x00003dd0
        /*0568*/ 	.word	0x00000000
        /*056c*/ 	.word	0x00000000
        /*0570*/ 	.short	0x0101
        /*0572*/ 	.byte	0xff
	.zero		1


	//   ....[73]....
        /*0574*/ 	.word	0x000040f0
        /*0578*/ 	.word	0x000000ff
        /*057c*/ 	.word	0x00000088
        /*0580*/ 	.short	0x010a
        /*0582*/ 	.byte	0x06
	.zero		1


	//   ....[74]....
        /*0584*/ 	.word	0x00004270
        /*0588*/ 	.word	0x000000ff
        /*058c*/ 	.word	0x00000078
        /*0590*/ 	.short	0x010a
        /*0592*/ 	.byte	0x06
	.zero		1


	//   ....[75]....
        /*0594*/ 	.word	0x000045a0
        /*0598*/ 	.word	0x000000ff
        /*059c*/ 	.word	0x00000070
        /*05a0*/ 	.short	0x010b
        /*05a2*/ 	.byte	0x06
	.zero		1


	//   ....[76]....
        /*05a4*/ 	.word	0x000045c0
        /*05a8*/ 	.word	0x000000ff
        /*05ac*/ 	.word	0x00000000
        /*05b0*/ 	.short	0x0101
        /*05b2*/ 	.byte	0x25
	.zero		1


	//   ....[77]....
        /*05b4*/ 	.word	0x00004600
        /*05b8*/ 	.word	0x00000000
        /*05bc*/ 	.word	0x00000078
        /*05c0*/ 	.short	0x010a
        /*05c2*/ 	.byte	0xff
	.zero		1


	//   ....[78]....
        /*05c4*/ 	.word	0x00004930
        /*05c8*/ 	.word	0x00000000
        /*05cc*/ 	.word	0x00000090
        /*05d0*/ 	.short	0x010a
        /*05d2*/ 	.byte	0xff
	.zero		1


	//   ....[79]....
        /*05d4*/ 	.word	0x00004a40
        /*05d8*/ 	.word	0x00000000
        /*05dc*/ 	.word	0x00000000
        /*05e0*/ 	.short	0x0101
        /*05e2*/ 	.byte	0xff
	.zero		1


	//   ....[80]....
        /*05e4*/ 	.word	0x000053e0
        /*05e8*/ 	.word	0x000000ff
        /*05ec*/ 	.word	0x00000070
        /*05f0*/ 	.short	0x010a
        /*05f2*/ 	.byte	0x2b
	.zero		1


	//   ....[81]....
        /*05f4*/ 	.word	0x000053f0
        /*05f8*/ 	.word	0x0000009c
        /*05fc*/ 	.word	0x000000b0
        /*0600*/ 	.short	0x010a
        /*0602*/ 	.byte	0xff
	.zero		1


	//   ....[82]....
        /*0604*/ 	.word	0x00005580
        /*0608*/ 	.word	0x000000ff
        /*060c*/ 	.word	0x00000070
        /*0610*/ 	.short	0x010a
        /*0612*/ 	.byte	0x2b
	.zero		1


	//   ....[83]....
        /*0614*/ 	.word	0x00005680
        /*0618*/ 	.word	0x000000ff
        /*061c*/ 	.word	0x00000000
        /*0620*/ 	.short	0x0101
        /*0622*/ 	.byte	0x04
	.zero		1


	//   ....[84]....
        /*0624*/ 	.word	0x000056e0
        /*0628*/ 	.word	0x0000009c
        /*062c*/ 	.word	0x000000b0
        /*0630*/ 	.short	0x010a
        /*0632*/ 	.byte	0xff
	.zero		1


	//   ....[85]....
        /*0634*/ 	.word	0x00005aa0
        /*0638*/ 	.word	0x000000ff
        /*063c*/ 	.word	0x00000000
        /*0640*/ 	.short	0x0101
        /*0642*/ 	.byte	0x05
	.zero		1


	//   ....[86]....
        /*0644*/ 	.word	0x00006b50
        /*0648*/ 	.word	0x00000003
        /*064c*/ 	.word	0x00000100
        /*0650*/ 	.short	0x010a
        /*0652*/ 	.byte	0xff
	.zero		1


	//   ....[87]....
        /*0654*/ 	.word	0x00006bb0
        /*0658*/ 	.word	0x00000002
        /*065c*/ 	.word	0x00000038
        /*0660*/ 	.short	0x010a
        /*0662*/ 	.byte	0xff
	.zero		1


	//   ....[88]....
        /*0664*/ 	.word	0x00006c10
        /*0668*/ 	.word	0x00000002
        /*066c*/ 	.word	0x00000038
        /*0670*/ 	.short	0x010a
        /*0672*/ 	.byte	0xff
	.zero		1


	//   ....[89]....
        /*0674*/ 	.word	0x00006c60
        /*0678*/ 	.word	0x00000002
        /*067c*/ 	.word	0x00000090
        /*0680*/ 	.short	0x010a
        /*0682*/ 	.byte	0xff
	.zero		1


	//   ....[90]....
        /*0684*/ 	.word	0x00006cc0
        /*0688*/ 	.word	0x00000000
        /*068c*/ 	.word	0x00000000
        /*0690*/ 	.short	0x010a
        /*0692*/ 	.byte	0xff
	.zero		1


	//   ....[91]....
        /*0694*/ 	.word	0x00006d20
        /*0698*/ 	.word	0x00000000
        /*069c*/ 	.word	0x00000000
        /*06a0*/ 	.short	0x010a
        /*06a2*/ 	.byte	0xff
	.zero		1


	//   ....[92]....
        /*06a4*/ 	.word	0x00006d80
        /*06a8*/ 	.word	0x00000000
        /*06ac*/ 	.word	0x00000000
        /*06b0*/ 	.short	0x010a
        /*06b2*/ 	.byte	0xff
	.zero		1


	//   ....[93]....
        /*06b4*/ 	.word	0x00006de0
        /*06b8*/ 	.word	0x00000000
        /*06bc*/ 	.word	0x00000000
        /*06c0*/ 	.short	0x010a
        /*06c2*/ 	.byte	0xff
	.zero		1


	//   ....[94]....
        /*06c4*/ 	.word	0x00006e40
        /*06c8*/ 	.word	0x00000000
        /*06cc*/ 	.word	0x00000000
        /*06d0*/ 	.short	0x010a
        /*06d2*/ 	.byte	0xff
	.zero		1


	//   ....[95]....
        /*06d4*/ 	.word	0x00006ea0
        /*06d8*/ 	.word	0x00000000
        /*06dc*/ 	.word	0x00000000
        /*06e0*/ 	.short	0x010a
        /*06e2*/ 	.byte	0xff
	.zero		1


	//   ....[96]....
        /*06e4*/ 	.word	0x00006ef0
        /*06e8*/ 	.word	0x00000000
        /*06ec*/ 	.word	0x000000f0
        /*06f0*/ 	.short	0x010a
        /*06f2*/ 	.byte	0xff
	.zero		1


	//   ....[97]....
        /*06f4*/ 	.word	0x00006f50
        /*06f8*/ 	.word	0x00000000
        /*06fc*/ 	.word	0x000000a0
        /*0700*/ 	.short	0x010a
        /*0702*/ 	.byte	0xff
	.zero		1


	//   ....[98]....
        /*0704*/ 	.word	0x00006fa0
        /*0708*/ 	.word	0x00000000
        /*070c*/ 	.word	0x00000090
        /*0710*/ 	.short	0x010a
        /*0712*/ 	.byte	0xff
	.zero		1


	//   ....[99]....
        /*0714*/ 	.word	0x00007000
        /*0718*/ 	.word	0x00000000
        /*071c*/ 	.word	0x000000a0
        /*0720*/ 	.short	0x010a
        /*0722*/ 	.byte	0xff
	.zero		1


	//   ....[100]....
        /*0724*/ 	.word	0x00007050
        /*0728*/ 	.word	0x00000000
        /*072c*/ 	.word	0x00000090
        /*0730*/ 	.short	0x010a
        /*0732*/ 	.byte	0xff
	.zero		1


	//   ....[101]....
        /*0734*/ 	.word	0x000070b0
        /*0738*/ 	.word	0x00000003
        /*073c*/ 	.word	0x000000d0
        /*0740*/ 	.short	0x010a
        /*0742*/ 	.byte	0xff
	.zero		1


	//   ....[102]....
        /*0744*/ 	.word	0x00007110
        /*0748*/ 	.word	0x00000000
        /*074c*/ 	.word	0x00000000
        /*0750*/ 	.short	0x010a
        /*0752*/ 	.byte	0xff
	.zero		1


	//   ....[103]....
        /*0754*/ 	.word	0x00007170
        /*0758*/ 	.word	0x00000000
        /*075c*/ 	.word	0x00000000
        /*0760*/ 	.short	0x010a
        /*0762*/ 	.byte	0xff
	.zero		1


	//   ....[104]....
        /*0764*/ 	.word	0x000071d0
        /*0768*/ 	.word	0x00000000
        /*076c*/ 	.word	0x00000000
        /*0770*/ 	.short	0x010a
        /*0772*/ 	.byte	0xff
	.zero		1


	//   ....[105]....
        /*0774*/ 	.word	0x00007230
        /*0778*/ 	.word	0x00000000
        /*077c*/ 	.word	0x00000000
        /*0780*/ 	.short	0x010a
        /*0782*/ 	.byte	0xff
	.zero		1


	//   ....[106]....
        /*0784*/ 	.word	0x00007290
        /*0788*/ 	.word	0x00000000
        /*078c*/ 	.word	0x00000000
        /*0790*/ 	.short	0x010a
        /*0792*/ 	.byte	0xff
	.zero		1


	//   ....[107]....
        /*0794*/ 	.word	0x000072e0
        /*0798*/ 	.word	0x00000000
        /*079c*/ 	.word	0x00000090
        /*07a0*/ 	.short	0x010a
        /*07a2*/ 	.byte	0xff
	.zero		1


	//   ....[108]....
        /*07a4*/ 	.word	0x00007340
        /*07a8*/ 	.word	0x00000000
        /*07ac*/ 	.word	0x00000088
        /*07b0*/ 	.short	0x010a
        /*07b2*/ 	.byte	0xff
	.zero		1


	//   ....[109]....
        /*07b4*/ 	.word	0x000073a0
        /*07b8*/ 	.word	0x00000003
        /*07bc*/ 	.word	0x00000078
        /*07c0*/ 	.short	0x010a
        /*07c2*/ 	.byte	0xff
	.zero		1


	//   ....[110]....
        /*07c4*/ 	.word	0x000073f0
        /*07c8*/ 	.word	0x00000000
        /*07cc*/ 	.word	0x00000090
        /*07d0*/ 	.short	0x010a
        /*07d2*/ 	.byte	0xff
	.zero		1


	//   ....[111]....
        /*07d4*/ 	.word	0x00007450
        /*07d8*/ 	.word	0x00000000
        /*07dc*/ 	.word	0x00000070
        /*07e0*/ 	.short	0x010a
        /*07e2*/ 	.byte	0xff
	.zero		1


	//   ....[112]....
        /*07e4*/ 	.word	0x000074a0
        /*07e8*/ 	.word	0x0000009c
        /*07ec*/ 	.word	0x000000b0
        /*07f0*/ 	.short	0x010a
        /*07f2*/ 	.byte	0xff
	.zero		1


	//----- nvinfo : EIATTR_NUM_MBARRIERS
	.align		4
.L_47:
        /*07f4*/ 	.byte	0x03, 0x38
        /*07f6*/ 	.short	0x0022


	//----- nvinfo : EIATTR_EXIT_INSTR_OFFSETS
	.align		4
        /*07f8*/ 	.byte	0x04, 0x1c
        /*07fa*/ 	.short	(.L_49 - .L_48)


	//   ....[0]....
.L_48:
        /*07fc*/ 	.word	0x000026b0


	//   ....[1]....
        /*0800*/ 	.word	0x00002ba0


	//   ....[2]....
        /*0804*/ 	.word	0x00002c00


	//   ....[3]....
        /*0808*/ 	.word	0x00003b00


	//   ....[4]....
        /*080c*/ 	.word	0x00004630


	//   ....[5]....
        /*0810*/ 	.word	0x00004670


	//   ....[6]....
        /*0814*/ 	.word	0x00006b40


	//----- nvinfo : EIATTR_MAX_THREADS
	.align		4
.L_49:
        /*0818*/ 	.byte	0x04, 0x05
        /*081a*/ 	.short	(.L_51 - .L_50)
.L_50:
        /*081c*/ 	.word	0x00000100
        /*0820*/ 	.word	0x00000001
        /*0824*/ 	.word	0x00000001


	//----- nvinfo : EIATTR_CRS_STACK_SIZE
	.align		4
.L_51:
        /*0828*/ 	.byte	0x04, 0x1e
        /*082a*/ 	.short	(.L_53 - .L_52)
.L_52:
        /*082c*/ 	.word	0x00000000


	//----- nvinfo : EIATTR_CBANK_PARAM_SIZE
	.align		4
.L_53:
        /*0830*/ 	.byte	0x03, 0x19
        /*0832*/ 	.short	0x0800


	//----- nvinfo : EIATTR_PARAM_CBANK
	.align		4
        /*0834*/ 	.byte	0x04, 0x0a
        /*0836*/ 	.short	(.L_55 - .L_54)
	.align		4
.L_54:
        /*0838*/ 	.word	index@(.nv.constant0._ZN7cutlass13device_kernelINS_4gemm6kernel13GemmUniversalIN4cute5tupleIJiiiiEEENS1_10collective13CollectiveMmaINS1_35MainloopSm100TmaUmmaWarpSpecializedILi7ELi2ELi4ENS5_IJNS4_1CILi1EEESB_SB_EEEEENS5_IJNSA_ILi128EEENSA_ILi64EEESE_EEENS_12float_e4m3_tENS5_IJlSB_lEEESH_SI_NS4_8TiledMMAINS4_8MMA_AtomIJNS4_10MMA_TraitsINS4_19SM100_MMA_F8F6F4_SSEJSH_SH_fSE_SF_NS4_17integral_constantINS4_4UMMA5MajorELSP_0EEESQ_NSN_INSO_7ScaleInELSR_0EEESS_EEEEEENS4_6LayoutISC_NS5_IJNSA_ILi0EEESW_SW_EEEEENS5_IJNS4_10UnderscoreESZ_SZ_EEEEENS4_13SM90_TMA_LOADENS4_14ComposedLayoutINS4_7SwizzleILi3ELi4ELi3EEENS4_18smem_ptr_flag_bitsILi8EEENSV_INS5_IJNSA_ILi8EEESE_EEENS5_IJSE_SB_EEEEEEEvNS4_8identityES12_S1C_vS1D_EENS_8epilogue10collective18CollectiveEpilogueINS1F_23Sm100TmaWarpSpecializedILi1ELi1ELi64ELb0ELb0EEEJSG_NS5_IJNSV_ISE_SB_EENSV_ISF_SB_EEEEESH_SI_SH_SI_NS1F_6fusion15FusionCallbacksIS1J_NS1N_17LinearCombinationISH_fSH_fLNS_15FloatRoundStyleE2EEESG_S1M_JEEENS4_5SM1004TMEM4LOAD26SM100_TMEM_LOAD_32dp32b64xES12_NS13_INS14_ILi2ELi4ELi3EEES17_NSV_INS5_IJS18_SF_EEENS5_IJSF_SB_EEEEEEENS4_39AutoVectorizingCopyWithAssumedAlignmentILi128EEENS4_14SM90_TMA_STOREES21_S23_S23_EEEvvEEEEvNT_6ParamsE)
        /*083c*/ 	.short	0x0380
        /*083e*/ 	.short	0x0800


	//----- nvinfo : EIATTR_SW_WAR
	.align		4
.L_55:
        /*0840*/ 	.byte	0x04, 0x36
        /*0842*/ 	.short	(.L_57 - .L_56)
.L_56:
        /*0844*/ 	.word	0x00000008
.L_57:


//--------------------- .nv.callgraph             --------------------------
	.section	.nv.callgraph,"",@"SHT_CUDA_CALLGRAPH"
	.align	4
	.sectionentsize	8
	.align		4
        /*0000*/ 	.word	0x00000000
	.align		4
        /*0004*/ 	.word	0xffffffff
	.align		4
        /*0008*/ 	.word	index@(_ZN7cutlass13device_kernelINS_4gemm6kernel13GemmUniversalIN4cute5tupleIJiiiiEEENS1_10collective13CollectiveMmaINS1_35MainloopSm100TmaUmmaWarpSpecializedILi7ELi2ELi4ENS5_IJNS4_1CILi1EEESB_SB_EEEEENS5_IJNSA_ILi128EEENSA_ILi64EEESE_EEENS_12float_e4m3_tENS5_IJlSB_lEEESH_SI_NS4_8TiledMMAINS4_8MMA_AtomIJNS4_10MMA_TraitsINS4_19SM100_MMA_F8F6F4_SSEJSH_SH_fSE_SF_NS4_17integral_constantINS4_4UMMA5MajorELSP_0EEESQ_NSN_INSO_7ScaleInELSR_0EEESS_EEEEEENS4_6LayoutISC_NS5_IJNSA_ILi0EEESW_SW_EEEEENS5_IJNS4_10UnderscoreESZ_SZ_EEEEENS4_13SM90_TMA_LOADENS4_14ComposedLayoutINS4_7SwizzleILi3ELi4ELi3EEENS4_18smem_ptr_flag_bitsILi8EEENSV_INS5_IJNSA_ILi8EEESE_EEENS5_IJSE_SB_EEEEEEEvNS4_8identityES12_S1C_vS1D_EENS_8epilogue10collective18CollectiveEpilogueINS1F_23Sm100TmaWarpSpecializedILi1ELi1ELi64ELb0ELb0EEEJSG_NS5_IJNSV_ISE_SB_EENSV_ISF_SB_EEEEESH_SI_SH_SI_NS1F_6fusion15FusionCallbacksIS1J_NS1N_17LinearCombinationISH_fSH_fLNS_15FloatRoundStyleE2EEESG_S1M_JEEENS4_5SM1004TMEM4LOAD26SM100_TMEM_LOAD_32dp32b64xES12_NS13_INS14_ILi2ELi4ELi3EEES17_NSV_INS5_IJS18_SF_EEENS5_IJSF_SB_EEEEEEENS4_39AutoVectorizingCopyWithAssumedAlignmentILi128EEENS4_14SM90_TMA_STOREES21_S23_S23_EEEvvEEEEvNT_6ParamsE)
	.align		4
        /*000c*/ 	.word	index@(__assertfail)
	.align		4
        /*0010*/ 	.word	0x00000000
	.align		4
        /*0014*/ 	.word	0xfffffffe
	.align		4
        /*0018*/ 	.word	0x00000000
	.align		4
        /*001c*/ 	.word	0xfffffffd
	.align		4
        /*0020*/ 	.word	0x00000000
	.align		4
        /*0024*/ 	.word	0xfffffffc


//--------------------- .nv.constant4             --------------------------
	.section	.nv.constant4,"a",@progbits
	.align	8
	.align		8
.nv.constant4:
        /*0000*/ 	.dword	__assertfail
	.align		8
        /*0008*/ 	.dword	__unnamed_1
	.align		8
        /*0010*/ 	.dword	__unnamed_2
	.align		8
        /*0018*/ 	.dword	_ZN40_INTERNAL_1a278a6c_4_k_cu_f431dca5_335234cuda3std3__45__cpo5beginE
	.align		8
        /*0020*/ 	.dword	_ZN40_INTERNAL_1a278a6c_4_k_cu_f431dca5_335234cuda3std3__45__cpo3endE
	.align		8
        /*0028*/ 	.dword	_ZN40_INTERNAL_1a278a6c_4_k_cu_f431dca5_335234cuda3std3__45__cpo6cbeginE
	.align		8
        /*0030*/ 	.dword	_ZN40_INTERNAL_1a278a6c_4_k_cu_f431dca5_335234cuda3std3__45__cpo4cendE
	.align		8
        /*0038*/ 	.dword	_ZN40_INTERNAL_1a278a6c_4_k_cu_f431dca5_335234cuda3std3__442_GLOBAL__N__1a278a6c_4_k_cu_f431dca5_335236ignoreE
	.align		8
        /*0040*/ 	.dword	_ZN40_INTERNAL_1a278a6c_4_k_cu_f431dca5_335234cuda3std3__419piecewise_constructE
	.align		8
        /*0048*/ 	.dword	_ZN40_INTERNAL_1a278a6c_4_k_cu_f431dca5_335234cuda3std3__48in_placeE
	.align		8
        /*0050*/ 	.dword	_ZN40_INTERNAL_1a278a6c_4_k_cu_f431dca5_335234cuda3std6ranges3__45__cpo4swapE
	.align		8
        /*0058*/ 	.dword	_ZN40_INTERNAL_1a278a6c_4_k_cu_f431dca5_335234cuda3std6ranges3__45__cpo9iter_moveE
	.align		8
        /*0060*/ 	.dword	_ZN40_INTERNAL_1a278a6c_4_k_cu_f431dca5_335234cute7productE
	.align		8
        /*0068*/ 	.dword	_ZN40_INTERNAL_1a278a6c_4_k_cu_f431dca5_335234cute1_E
	.align		8
        /*0070*/ 	.dword	$str$25
	.align		8
        /*0078*/ 	.dword	$str$26
	.align		8
        /*0080*/ 	.dword	$str$27
	.align		8
        /*0088*/ 	.dword	$str$28


//--------------------- .text._ZN7cutlass13device_kernelINS_4gemm6kernel13GemmUniversalIN4cute5tupleIJiiiiEEENS1_10collective13CollectiveMmaINS1_35MainloopSm100TmaUmmaWarpSpecializedILi7ELi2ELi4ENS5_IJNS4_1CILi1EEESB_SB_EEEEENS5_IJNSA_ILi128EEENSA_ILi64EEESE_EEENS_12float_e4m3_tENS5_IJlSB_lEEESH_SI_NS4_8TiledMMAINS4_8MMA_AtomIJNS4_10MMA_TraitsINS4_19SM100_MMA_F8F6F4_SSEJSH_SH_fSE_SF_NS4_17integral_constantINS4_4UMMA5MajorELSP_0EEESQ_NSN_INSO_7ScaleInELSR_0EEESS_EEEEEENS4_6LayoutISC_NS5_IJNSA_ILi0EEESW_SW_EEEEENS5_IJNS4_10UnderscoreESZ_SZ_EEEEENS4_13SM90_TMA_LOADENS4_14ComposedLayoutINS4_7SwizzleILi3ELi4ELi3EEENS4_18smem_ptr_flag_bitsILi8EEENSV_INS5_IJNSA_ILi8EEESE_EEENS5_IJSE_SB_EEEEEEEvNS4_8identityES12_S1C_vS1D_EENS_8epilogue10collective18CollectiveEpilogueINS1F_23Sm100TmaWarpSpecializedILi1ELi1ELi64ELb0ELb0EEEJSG_NS5_IJNSV_ISE_SB_EENSV_ISF_SB_EEEEESH_SI_SH_SI_NS1F_6fusion15FusionCallbacksIS1J_NS1N_17LinearCombinationISH_fSH_fLNS_15FloatRoundStyleE2EEESG_S1M_JEEENS4_5SM1004TMEM4LOAD26SM100_TMEM_LOAD_32dp32b64xES12_NS13_INS14_ILi2ELi4ELi3EEES17_NSV_INS5_IJS18_SF_EEENS5_IJSF_SB_EEEEEEENS4_39AutoVectorizingCopyWithAssumedAlignmentILi128EEENS4_14SM90_TMA_STOREES21_S23_S23_EEEvvEEEEvNT_6ParamsE --------------------------
	.section	.text._ZN7cutlass13device_kernelINS_4gemm6kernel13GemmUniversalIN4cute5tupleIJiiiiEEENS1_10collective13CollectiveMmaINS1_35MainloopSm100TmaUmmaWarpSpecializedILi7ELi2ELi4ENS5_IJNS4_1CILi1EEESB_SB_EEEEENS5_IJNSA_ILi128EEENSA_ILi64EEESE_EEENS_12float_e4m3_tENS5_IJlSB_lEEESH_SI_NS4_8TiledMMAINS4_8MMA_AtomIJNS4_10MMA_TraitsINS4_19SM100_MMA_F8F6F4_SSEJSH_SH_fSE_SF_NS4_17integral_constantINS4_4UMMA5MajorELSP_0EEESQ_NSN_INSO_7ScaleInELSR_0EEESS_EEEEEENS4_6LayoutISC_NS5_IJNSA_ILi0EEESW_SW_EEEEENS5_IJNS4_10UnderscoreESZ_SZ_EEEEENS4_13SM90_TMA_LOADENS4_14ComposedLayoutINS4_7SwizzleILi3ELi4ELi3EEENS4_18smem_ptr_flag_bitsILi8EEENSV_INS5_IJNSA_ILi8EEESE_EEENS5_IJSE_SB_EEEEEEEvNS4_8identityES12_S1C_vS1D_EENS_8epilogue10collective18CollectiveEpilogueINS1F_23Sm100TmaWarpSpecializedILi1ELi1ELi64ELb0ELb0EEEJSG_NS5_IJNSV_ISE_SB_EENSV_ISF_SB_EEEEESH_SI_SH_SI_NS1F_6fusion15FusionCallbacksIS1J_NS1N_17LinearCombinationISH_fSH_fLNS_15FloatRoundStyleE2EEESG_S1M_JEEENS4_5SM1004TMEM4LOAD26SM100_TMEM_LOAD_32dp32b64xES12_NS13_INS14_ILi2ELi4ELi3EEES17_NSV_INS5_IJS18_SF_EEENS5_IJSF_SB_EEEEEEENS4_39AutoVectorizingCopyWithAssumedAlignmentILi128EEENS4_14SM90_TMA_STOREES21_S23_S23_EEEvvEEEEvNT_6ParamsE,"ax",@progbits
	.align	128
.text._ZN7cutlass13device_kernelINS_4gemm6kernel13GemmUniversalIN4cute5tupleIJiiiiEEENS1_10collective13CollectiveMmaINS1_35MainloopSm100TmaUmmaWarpSpecializedILi7ELi2ELi4ENS5_IJNS4_1CILi1EEESB_SB_EEEEENS5_IJNSA_ILi128EEENSA_ILi64EEESE_EEENS_12float_e4m3_tENS5_IJlSB_lEEESH_SI_NS4_8TiledMMAINS4_8MMA_AtomIJNS4_10MMA_TraitsINS4_19SM100_MMA_F8F6F4_SSEJSH_SH_fSE_SF_NS4_17integral_constantINS4_4UMMA5MajorELSP_0EEESQ_NSN_INSO_7ScaleInELSR_0EEESS_EEEEEENS4_6LayoutISC_NS5_IJNSA_ILi0EEESW_SW_EEEEENS5_IJNS4_10UnderscoreESZ_SZ_EEEEENS4_13SM90_TMA_LOADENS4_14ComposedLayoutINS4_7SwizzleILi3ELi4ELi3EEENS4_18smem_ptr_flag_bitsILi8EEENSV_INS5_IJNSA_ILi8EEESE_EEENS5_IJSE_SB_EEEEEEEvNS4_8identityES12_S1C_vS1D_EENS_8epilogue10collective18CollectiveEpilogueINS1F_23Sm100TmaWarpSpecializedILi1ELi1ELi64ELb0ELb0EEEJSG_NS5_IJNSV_ISE_SB_EENSV_ISF_SB_EEEEESH_SI_SH_SI_NS1F_6fusion15FusionCallbacksIS1J_NS1N_17LinearCombinationISH_fSH_fLNS_15FloatRoundStyleE2EEESG_S1M_JEEENS4_5SM1004TMEM4LOAD26SM100_TMEM_LOAD_32dp32b64xES12_NS13_INS14_ILi2ELi4ELi3EEES17_NSV_INS5_IJS18_SF_EEENS5_IJSF_SB_EEEEEEENS4_39AutoVectorizingCopyWithAssumedAlignmentILi128EEENS4_14SM90_TMA_STOREES21_S23_S23_EEEvvEEEEvNT_6ParamsE:
        .type           _ZN7cutlass13device_kernelINS_4gemm6kernel13GemmUniversalIN4cute5tupleIJiiiiEEENS1_10collective13CollectiveMmaINS1_35MainloopSm100TmaUmmaWarpSpecializedILi7ELi2ELi4ENS5_IJNS4_1CILi1EEESB_SB_EEEEENS5_IJNSA_ILi128EEENSA_ILi64EEESE_EEENS_12float_e4m3_tENS5_IJlSB_lEEESH_SI_NS4_8TiledMMAINS4_8MMA_AtomIJNS4_10MMA_TraitsINS4_19SM100_MMA_F8F6F4_SSEJSH_SH_fSE_SF_NS4_17integral_constantINS4_4UMMA5MajorELSP_0EEESQ_NSN_INSO_7ScaleInELSR_0EEESS_EEEEEENS4_6LayoutISC_NS5_IJNSA_ILi0EEESW_SW_EEEEENS5_IJNS4_10UnderscoreESZ_SZ_EEEEENS4_13SM90_TMA_LOADENS4_14ComposedLayoutINS4_7SwizzleILi3ELi4ELi3EEENS4_18smem_ptr_flag_bitsILi8EEENSV_INS5_IJNSA_ILi8EEESE_EEENS5_IJSE_SB_EEEEEEEvNS4_8identityES12_S1C_vS1D_EENS_8epilogue10collective18CollectiveEpilogueINS1F_23Sm100TmaWarpSpecializedILi1ELi1ELi64ELb0ELb0EEEJSG_NS5_IJNSV_ISE_SB_EENSV_ISF_SB_EEEEESH_SI_SH_SI_NS1F_6fusion15FusionCallbacksIS1J_NS1N_17LinearCombinationISH_fSH_fLNS_15FloatRoundStyleE2EEESG_S1M_JEEENS4_5SM1004TMEM4LOAD26SM100_TMEM_LOAD_32dp32b64xES12_NS13_INS14_ILi2ELi4ELi3EEES17_NSV_INS5_IJS18_SF_EEENS5_IJSF_SB_EEEEEEENS4_39AutoVectorizingCopyWithAssumedAlignmentILi128EEENS4_14SM90_TMA_STOREES21_S23_S23_EEEvvEEEEvNT_6ParamsE,@function
        .size           _ZN7cutlass13device_kernelINS_4gemm6kernel13GemmUniversalIN4cute5tupleIJiiiiEEENS1_10collective13CollectiveMmaINS1_35MainloopSm100TmaUmmaWarpSpecializedILi7ELi2ELi4ENS5_IJNS4_1CILi1EEESB_SB_EEEEENS5_IJNSA_ILi128EEENSA_ILi64EEESE_EEENS_12float_e4m3_tENS5_IJlSB_lEEESH_SI_NS4_8TiledMMAINS4_8MMA_AtomIJNS4_10MMA_TraitsINS4_19SM100_MMA_F8F6F4_SSEJSH_SH_fSE_SF_NS4_17integral_constantINS4_4UMMA5MajorELSP_0EEESQ_NSN_INSO_7ScaleInELSR_0EEESS_EEEEEENS4_6LayoutISC_NS5_IJNSA_ILi0EEESW_SW_EEEEENS5_IJNS4_10UnderscoreESZ_SZ_EEEEENS4_13SM90_TMA_LOADENS4_14ComposedLayoutINS4_7SwizzleILi3ELi4ELi3EEENS4_18smem_ptr_flag_bitsILi8EEENSV_INS5_IJNSA_ILi8EEESE_EEENS5_IJSE_SB_EEEEEEEvNS4_8identityES12_S1C_vS1D_EENS_8epilogue10collective18CollectiveEpilogueINS1F_23Sm100TmaWarpSpecializedILi1ELi1ELi64ELb0ELb0EEEJSG_NS5_IJNSV_ISE_SB_EENSV_ISF_SB_EEEEESH_SI_SH_SI_NS1F_6fusion15FusionCallbacksIS1J_NS1N_17LinearCombinationISH_fSH_fLNS_15FloatRoundStyleE2EEESG_S1M_JEEENS4_5SM1004TMEM4LOAD26SM100_TMEM_LOAD_32dp32b64xES12_NS13_INS14_ILi2ELi4ELi3EEES17_NSV_INS5_IJS18_SF_EEENS5_IJSF_SB_EEEEEEENS4_39AutoVectorizingCopyWithAssumedAlignmentILi128EEENS4_14SM90_TMA_STOREES21_S23_S23_EEEvvEEEEvNT_6ParamsE,(.L_x_137 - _ZN7cutlass13device_kernelINS_4gemm6kernel13GemmUniversalIN4cute5tupleIJiiiiEEENS1_10collective13CollectiveMmaINS1_35MainloopSm100TmaUmmaWarpSpecializedILi7ELi2ELi4ENS5_IJNS4_1CILi1EEESB_SB_EEEEENS5_IJNSA_ILi128EEENSA_ILi64EEESE_EEENS_12float_e4m3_tENS5_IJlSB_lEEESH_SI_NS4_8TiledMMAINS4_8MMA_AtomIJNS4_10MMA_TraitsINS4_19SM100_MMA_F8F6F4_SSEJSH_SH_fSE_SF_NS4_17integral_constantINS4_4UMMA5MajorELSP_0EEESQ_NSN_INSO_7ScaleInELSR_0EEESS_EEEEEENS4_6LayoutISC_NS5_IJNSA_ILi0EEESW_SW_EEEEENS5_IJNS4_10UnderscoreESZ_SZ_EEEEENS4_13SM90_TMA_LOADENS4_14ComposedLayoutINS4_7SwizzleILi3ELi4ELi3EEENS4_18smem_ptr_flag_bitsILi8EEENSV_INS5_IJNSA_ILi8EEESE_EEENS5_IJSE_SB_EEEEEEEvNS4_8identityES12_S1C_vS1D_EENS_8epilogue10collective18CollectiveEpilogueINS1F_23Sm100TmaWarpSpecializedILi1ELi1ELi64ELb0ELb0EEEJSG_NS5_IJNSV_ISE_SB_EENSV_ISF_SB_EEEEESH_SI_SH_SI_NS1F_6fusion15FusionCallbacksIS1J_NS1N_17LinearCombinationISH_fSH_fLNS_15FloatRoundStyleE2EEESG_S1M_JEEENS4_5SM1004TMEM4LOAD26SM100_TMEM_LOAD_32dp32b64xES12_NS13_INS14_ILi2ELi4ELi3EEES17_NSV_INS5_IJS18_SF_EEENS5_IJSF_SB_EEEEEEENS4_39AutoVectorizingCopyWithAssumedAlignmentILi128EEENS4_14SM90_TMA_STOREES21_S23_S23_EEEvvEEEEvNT_6ParamsE)
        .other          _ZN7cutlass13device_kernelINS_4gemm6kernel13GemmUniversalIN4cute5tupleIJiiiiEEENS1_10collective13CollectiveMmaINS1_35MainloopSm100TmaUmmaWarpSpecializedILi7ELi2ELi4ENS5_IJNS4_1CILi1EEESB_SB_EEEEENS5_IJNSA_ILi128EEENSA_ILi64EEESE_EEENS_12float_e4m3_tENS5_IJlSB_lEEESH_SI_NS4_8TiledMMAINS4_8MMA_AtomIJNS4_10MMA_TraitsINS4_19SM100_MMA_F8F6F4_SSEJSH_SH_fSE_SF_NS4_17integral_constantINS4_4UMMA5MajorELSP_0EEESQ_NSN_INSO_7ScaleInELSR_0EEESS_EEEEEENS4_6LayoutISC_NS5_IJNSA_ILi0EEESW_SW_EEEEENS5_IJNS4_10UnderscoreESZ_SZ_EEEEENS4_13SM90_TMA_LOADENS4_14ComposedLayoutINS4_7SwizzleILi3ELi4ELi3EEENS4_18smem_ptr_flag_bitsILi8EEENSV_INS5_IJNSA_ILi8EEESE_EEENS5_IJSE_SB_EEEEEEEvNS4_8identityES12_S1C_vS1D_EENS_8epilogue10collective18CollectiveEpilogueINS1F_23Sm100TmaWarpSpecializedILi1ELi1ELi64ELb0ELb0EEEJSG_NS5_IJNSV_ISE_SB_EENSV_ISF_SB_EEEEESH_SI_SH_SI_NS1F_6fusion15FusionCallbacksIS1J_NS1N_17LinearCombinationISH_fSH_fLNS_15FloatRoundStyleE2EEESG_S1M_JEEENS4_5SM1004TMEM4LOAD26SM100_TMEM_LOAD_32dp32b64xES12_NS13_INS14_ILi2ELi4ELi3EEES17_NSV_INS5_IJS18_SF_EEENS5_IJSF_SB_EEEEEEENS4_39AutoVectorizingCopyWithAssumedAlignmentILi128EEENS4_14SM90_TMA_STOREES21_S23_S23_EEEvvEEEEvNT_6ParamsE,@"STO_CUDA_ENTRY STV_DEFAULT"
_ZN7cutlass13device_kernelINS_4gemm6kernel13GemmUniversalIN4cute5tupleIJiiiiEEENS1_10collective13CollectiveMmaINS1_35MainloopSm100TmaUmmaWarpSpecializedILi7ELi2ELi4ENS5_IJNS4_1CILi1EEESB_SB_EEEEENS5_IJNSA_ILi128EEENSA_ILi64EEESE_EEENS_12float_e4m3_tENS5_IJlSB_lEEESH_SI_NS4_8TiledMMAINS4_8MMA_AtomIJNS4_10MMA_TraitsINS4_19SM100_MMA_F8F6F4_SSEJSH_SH_fSE_SF_NS4_17integral_constantINS4_4UMMA5MajorELSP_0EEESQ_NSN_INSO_7ScaleInELSR_0EEESS_EEEEEENS4_6LayoutISC_NS5_IJNSA_ILi0EEESW_SW_EEEEENS5_IJNS4_10UnderscoreESZ_SZ_EEEEENS4_13SM90_TMA_LOADENS4_14ComposedLayoutINS4_7SwizzleILi3ELi4ELi3EEENS4_18smem_ptr_flag_bitsILi8EEENSV_INS5_IJNSA_ILi8EEESE_EEENS5_IJSE_SB_EEEEEEEvNS4_8identityES12_S1C_vS1D_EENS_8epilogue10collective18CollectiveEpilogueINS1F_23Sm100TmaWarpSpecializedILi1ELi1ELi64ELb0ELb0EEEJSG_NS5_IJNSV_ISE_SB_EENSV_ISF_SB_EEEEESH_SI_SH_SI_NS1F_6fusion15FusionCallbacksIS1J_NS1N_17LinearCombinationISH_fSH_fLNS_15FloatRoundStyleE2EEESG_S1M_JEEENS4_5SM1004TMEM4LOAD26SM100_TMEM_LOAD_32dp32b64xES12_NS13_INS14_ILi2ELi4ELi3EEES17_NSV_INS5_IJS18_SF_EEENS5_IJSF_SB_EEEEEEENS4_39AutoVectorizingCopyWithAssumedAlignmentILi128EEENS4_14SM90_TMA_STOREES21_S23_S23_EEEvvEEEEvNT_6ParamsE:
[----:B------:R-:W1:Y:S01]  /*0000*/  LDC R1, c[0x0][0x37c] ;  /* 0x0000df00ff017b82 */ /* 0x000e620000000800 */
[----:B------:R-:W2:Y:S01]  /*0010*/  S2R R166, SR_TID.X ;  /* 0x0000000000a67919 */ /* 0x000ea20000002100 */
[----:B------:R-:W3:Y:S01]  /*0020*/  LDCU.64 UR4, c[0x0][0x890] ;  /* 0x00011200ff0477ac */ /* 0x000ee20008000a00 */
[----:B------:R-:W-:Y:S02]  /*0030*/  PRMT R164, RZ, 0x7610, R164 ;  /* 0x00007610ffa47816 */ /* 0x000fe400000000a4 */
[----:B------:R-:W-:Y:S01]  /*0040*/  ELECT P5, URZ, PT ;  /* 0x0000000000ff782f */ /* 0x000fe200038a0000 */
[----:B------:R-:W4:Y:S01]  /*0050*/  LDCU.64 UR40, c[0x0][0x358] ;  /* 0x00006b00ff2877ac */ /* 0x000f220008000a00 */
[----:B---3--:R-:W-:-:S04]  /*0060*/  UISETP.NE.U32.AND UP0, UPT, UR4, URZ, UPT ;  /* 0x000000ff0400728c */ /* 0x008fc8000bf05070 */
[----:B------:R-:W-:Y:S01]  /*0070*/  UISETP.NE.AND.EX UP0, UPT, UR5, URZ, UPT, UP0 ;  /* 0x000000ff0500728c */ /* 0x000fe2000bf05300 */
[----:B--2---:R-:W-:-:S05]  /*0080*/  SHF.R.U32.HI R169, RZ, 0x5, R166 ;  /* 0x00000005ffa97819 */ /* 0x004fca00000116a6 */
[----:B------:R-:W2:Y:S02]  /*0090*/  SHFL.IDX PT, R0, R169, RZ, 0x1f ;  /* 0x00001fffa9007589 */ /* 0x000ea400000e0000 */
[----:B--2---:R-:W-:Y:S01]  /*00a0*/  R2UR UR8, R0 ;  /* 0x00000000000872ca */ /* 0x004fe200000e0000 */
[----:B-1--4-:R-:W-:-:S14]  /*00b0*/  BRA.U UP0, `(.L_x_0) ;  /* 0x00000001002c7547 */ /* 0x012fdc000b800000 */
[----:B------:R-:W1:Y:S02]  /*00c0*/  LDCU.64 UR6, c[0x0][0x888] ;  /* 0x00011100ff0677ac */ /* 0x000e640008000a00 */
[----:B-1----:R-:W-:-:S04]  /*00d0*/  UISETP.NE.U32.AND UP0, UPT, UR6, URZ, UPT ;  /* 0x000000ff0600728c */ /* 0x002fc8000bf05070 */
[----:B------:R-:W-:-:S09]  /*00e0*/  UISETP.NE.AND.EX UP0, UPT, UR7, URZ, UPT, UP0 ;  /* 0x000000ff0700728c */ /* 0x000fd2000bf05300 */
[----:B------:R-:W-:Y:S05]  /*00f0*/  BRA.U !UP0, `(.L_x_1) ;  /* 0x0000000108107547 */ /* 0x000fea000b800000 */
[----:B------:R-:W1:Y:S02]  /*0100*/  LDC.64 R2, c[0x0][0x888] ;  /* 0x00022200ff027b82 */ /* 0x000e640000000a00 */
[----:B-1----:R1:W5:Y:S01]  /*0110*/  LDG.E R81, desc[UR40][R2.64] ;  /* 0x0000002802517981 */ /* 0x002362000c1e1900 */
[----:B------:R-:W-:Y:S01]  /*0120*/  HFMA2 R164, -RZ, RZ, 0, 5.9604644775390625e-08 ;  /* 0x00000001ffa47431 */ /* 0x000fe200000001ff */
[----:B------:R-:W-:Y:S05]  /*0130*/  BRA `(.L_x_0) ;  /* 0x00000000000c7947 */ /* 0x000fea0003800000 */
.L_x_1:
[----:B------:R-:W1:Y:S01]  /*0140*/  LDCU UR6, c[0x0][0x880] ;  /* 0x00011000ff0677ac */ /* 0x000e620008000800 */
[----:B------:R-:W-:Y:S01]  /*0150*/  HFMA2 R164, -RZ, RZ, 0, 5.9604644775390625e-08 ;  /* 0x00000001ffa47431 */ /* 0x000fe200000001ff */
[----:B-1----:R-:W-:-:S07]  /*0160*/  MOV R81, UR6 ;  /* 0x0000000600517c02 */ /* 0x002fce0008000f00 */
.L_x_0:
[----:B------:R-:W2:Y:S02]  /*0170*/  LDCU.64 UR6, c[0x0][0x8b0] ;  /* 0x00011600ff0677ac */ /* 0x000ea40008000a00 */
[----:B--2---:R-:W-:-:S04]  /*0180*/  UISETP.NE.U32.AND UP0, UPT, UR6, URZ, UPT ;  /* 0x000000ff0600728c */ /* 0x004fc8000bf05070 */
[----:B------:R-:W-:-:S09]  /*0190*/  UISETP.NE.AND.EX UP0, UPT, UR7, URZ, UPT, UP0 ;  /* 0x000000ff0700728c */ /* 0x000fd2000bf05300 */
[----:B------:R-:W-:Y:S05]  /*01a0*/  BRA.U UP0, `(.L_x_2) ;  /* 0x0000000100247547 */ /* 0x000fea000b800000 */
[----:B------:R-:W2:Y:S02]  /*01b0*/  LDCU.64 UR6, c[0x0][0x8a8] ;  /* 0x00011500ff0677ac */ /* 0x000ea40008000a00 */
[----:B--2---:R-:W-:-:S04]  /*01c0*/  UISETP.NE.U32.AND UP0, UPT, UR6, URZ, UPT ;  /* 0x000000ff0600728c */ /* 0x004fc8000bf05070 */
[----:B------:R-:W-:-:S09]  /*01d0*/  UISETP.NE.AND.EX UP0, UPT, UR7, URZ, UPT, UP0 ;  /* 0x000000ff0700728c */ /* 0x000fd2000bf05300 */
[----:B------:R-:W-:Y:S05]  /*01e0*/  BRA.U !UP0, `(.L_x_3) ;  /* 0x00000001080c7547 */ /* 0x000fea000b800000 */
[----:B------:R-:W2:Y:S02]  /*01f0*/  LDC.64 R78, c[0x0][0x8a8] ;  /* 0x00022a00ff4e7b82 */ /* 0x000ea40000000a00 */
[----:B--2---:R2:W5:Y:S01]  /*0200*/  LDG.E R78, desc[UR40][R78.64] ;  /* 0x000000284e4e7981 */ /* 0x004562000c1e1900 */
[----:B------:R-:W-:Y:S05]  /*0210*/  BRA `(.L_x_2) ;  /* 0x0000000000087947 */ /* 0x000fea0003800000 */
.L_x_3:
[----:B------:R-:W2:Y:S02]  /*0220*/  LDCU UR6, c[0x0][0x8a0] ;  /* 0x00011400ff0677ac */ /* 0x000ea40008000800 */
[----:B--2---:R-:W-:Y:S02]  /*0230*/  MOV R78, UR6 ;  /* 0x00000006004e7c02 */ /* 0x004fe40008000f00 */
.L_x_2:
[----:B------:R-:W-:Y:S01]  /*0240*/  IMAD.U32 R0, RZ, RZ, UR8 ;  /* 0x00000008ff007e24 */ /* 0x000fe2000f8e00ff */
[----:B------:R-:W-:Y:S04]  /*0250*/  BSSY.RECONVERGENT B0, `(.L_x_4) ;  /* 0x000000c000007945 */ /* 0x000fe80003800200 */
[C---:B------:R-:W-:Y:S02]  /*0260*/  ISETP.NE.OR P1, PT, R0.reuse, 0x1, !P5 ;  /* 0x000000010000780c */ /* 0x040fe40006f25670 */
[----:B------:R-:W-:-:S11]  /*0270*/  ISETP.NE.OR P0, PT, R0, 0x3, !P5 ;  /* 0x000000030000780c */ /* 0x000fd60006f05670 */
[----:B------:R-:W-:Y:S05]  /*0280*/  @P1 BRA `(.L_x_5) ;  /* 0x0000000000201947 */ /* 0x000fea0003800000 */
[----:B------:R-:W3:Y:S02]  /*0290*/  LDCU.64 UR6, c[0x0][0x348] ;  /* 0x00006900ff0677ac */ /* 0x000ee40008000a00 */
[----:B---3--:R-:W-:Y:S02]  /*02a0*/  UIADD3 UR10, UP1, UPT, UR6, 0x80, URZ ;  /* 0x00000080060a7890 */ /* 0x008fe4000ff3e0ff */
[----:B------:R-:W-:Y:S02]  /*02b0*/  UIADD3 UR6, UP0, UPT, UR6, 0x180, URZ ;  /* 0x0000018006067890 */ /* 0x000fe4000ff1e0ff */
[----:B------:R-:W-:Y:S02]  /*02c0*/  UIADD3.X UR11, UPT, UPT, URZ, UR7, URZ, UP1, !UPT ;  /* 0x00000007ff0b7290 */ /* 0x000fe40008ffe4ff */
[----:B------:R-:W-:-:S07]  /*02d0*/  UIADD3.X UR7, UPT, UPT, URZ, UR7, URZ, UP0, !UPT ;  /* 0x00000007ff077290 */ /* 0x000fce00087fe4ff */
[----:B------:R3:W-:Y:S02]  /*02e0*/  UTMACCTL.PF [UR10] ;  /* 0x000000000a0079b9 */ /* 0x0007e40008040000 */
[----:B------:R3:W-:Y:S02]  /*02f0*/  UTMACCTL.PF [UR6] ;  /* 0x00000000060079b9 */ /* 0x0007e40008040000 */
[----:B---3--:R-:W-:Y:S01]  /*0300*/  NOP ;  /* 0x0000000000007918 */ /* 0x008fe20000000000 */
.L_x_5:
[----:B------:R-:W-:Y:S05]  /*0310*/  BSYNC.RECONVERGENT B0 ;  /* 0x0000000000007941 */ /* 0x000fea0003800200 */
.L_x_4:
[----:B------:R-:W-:Y:S04]  /*0320*/  BSSY.RECONVERGENT B0, `(.L_x_6) ;  /* 0x000000a000007945 */ /* 0x000fe80003800200 */
        /* <DEDUP_REMOVED lines=9> */
.L_x_7:
[----:B------:R-:W-:Y:S05]  /*03c0*/  BSYNC.RECONVERGENT B0 ;  /* 0x0000000000007941 */ /* 0x000fea0003800200 */
.L_x_6:
[----:B------:R-:W3:Y:S01]  /*03d0*/  LDCU.64 UR6, c[0x0][0x888] ;  /* 0x00011100ff0677ac */ /* 0x000ee20008000a00 */
[----:B------:R-:W-:Y:S02]  /*03e0*/  UISETP.EQ.U32.AND UP1, UPT, UR4, URZ, UPT ;  /* 0x000000ff0400728c */ /* 0x000fe4000bf22070 */
[----:B------:R-:W-:Y:S02]  /*03f0*/  UPLOP3.LUT UP2, UPT, UPT, UPT, UPT, 0x80, 0x8 ;  /* 0x000000000008789c */ /* 0x000fe40003f4f070 */
[----:B---3--:R-:W-:-:S04]  /*0400*/  UISETP.NE.U32.AND UP0, UPT, UR6, URZ, UPT ;  /* 0x000000ff0600728c */ /* 0x008fc8000bf05070 */
[----:B------:R-:W-:-:S04]  /*0410*/  UISETP.NE.AND.EX UP0, UPT, UR7, URZ, UPT, UP0 ;  /* 0x000000ff0700728c */ /* 0x000fc8000bf05300 */
[----:B------:R-:W-:-:S04]  /*0420*/  UISETP.EQ.OR.EX UP3, UPT, UR5, URZ, !UP0, UP1 ;  /* 0x000000ff0500728c */ /* 0x000fc8000c762710 */
[----:B------:R-:W-:-:S05]  /*0430*/  UP2UR UR44, UPR, URZ, 0x8 ;  /* 0x00000008ff2c7883 */ /* 0x000fca0008000000 */
[----:B------:R-:W-:Y:S07]  /*0440*/  BRA.U !UP3, `(.L_x_8) ;  /* 0x000000010b207547 */ /* 0x000fee000b800000 */
[----:B------:R-:W-:Y:S01]  /*0450*/  UISETP.NE.U32.AND UP2, UPT, UR4, URZ, UPT ;  /* 0x000000ff0400728c */ /* 0x000fe2000bf45070 */
[----:B-----5:R-:W-:Y:S01]  /*0460*/  FSETP.NEU.AND P0, PT, R81, RZ, PT ;  /* 0x000000ff5100720b */ /* 0x020fe20003f0d000 */
[----:B------:R-:W-:Y:S02]  /*0470*/  USEL UR4, URZ, 0xffffffff, UP0 ;  /* 0xffffffffff047887 */ /* 0x000fe40008000000 */
[----:B------:R-:W-:-:S10]  /*0480*/  UISETP.NE.AND.EX UP2, UPT, UR5, URZ, UPT, UP2 ;  /* 0x000000ff0500728c */ /* 0x000fd4000bf45320 */
[----:B------:R-:W-:Y:S01]  /*0490*/  VOTEU.ANY UP1, P0 ;  /* 0x0000000000ff7886 */ /* 0x000fe20000020100 */
[----:B------:R-:W-:-:S04]  /*04a0*/  @!UP2 USEL UR4, URZ, 0xffffffff, UP1 ;  /* 0xffffffffff04a887 */ /* 0x000fc80008800000 */
[----:B------:R-:W-:-:S04]  /*04b0*/  ULOP3.LUT UR4, UR4, 0x1, URZ, 0xc0, !UPT ;  /* 0x0000000104047892 */ /* 0x000fc8000f8ec0ff */
[----:B------:R-:W-:-:S11]  /*04c0*/  UISETP.NE.U32.AND UP2, UPT, UR4, 0x1, UPT ;  /* 0x000000010400788c */ /* 0x000fd6000bf45070 */
.L_x_8:
[----:B-1----:R-:W1:Y:S01]  /*04d0*/  SHFL.IDX PT, R2, R169, RZ, 0x1f ;  /* 0x00001fffa9027589 */ /* 0x002e6200000e0000 */
[----:B------:R-:W-:-:S04]  /*04e0*/  UISETP.NE.AND UP1, UPT, UR8, 0x2, UPT ;  /* 0x000000020800788c */ /* 0x000fc8000bf25270 */
[----:B------:R-:W-:Y:S01]  /*04f0*/  USEL UR13, URZ, 0x1, UP1 ;  /* 0x00000001ff0d7887 */ /* 0x000fe20008800000 */
[----:B-1----:R-:W-:-:S13]  /*0500*/  ISETP.NE.AND P0, PT, R2, RZ, PT ;  /* 0x000000ff0200720c */ /* 0x002fda0003f05270 */
[----:B------:R-:W-:Y:S05]  /*0510*/  @P0 BRA `(.L_x_9) ;  /* 0x0000000000600947 */ /* 0x000fea0003800000 */
[----:B------:R-:W1:Y:S01]  /*0520*/  S2UR UR5, SR_CgaCtaId ;  /* 0x00000000000579c3 */ /* 0x000e620000008800 */
[----:B------:R-:W-:Y:S01]  /*0530*/  UMOV UR6, 0x400 ;  /* 0x0000040000067882 */ /* 0x000fe20000000000 */
[----:B------:R-:W-:Y:S01]  /*0540*/  UMOV UR4, 0x1 ;  /* 0x0000000100047882 */ /* 0x000fe20000000000 */
[----:B------:R-:W-:Y:S01]  /*0550*/  ELECT P0, URZ, PT ;  /* 0x0000000000ff782f */ /* 0x000fe20003800000 */
[----:B-1----:R-:W-:Y:S02]  /*0560*/  ULEA UR5, UR5, UR6, 0x18 ;  /* 0x0000000605057291 */ /* 0x002fe4000f8ec0ff */
[----:B------:R-:W-:-:S04]  /*0570*/  UIADD3 UR6, UPT, UPT, -UR4, 0x100000, URZ ;  /* 0x0010000004067890 */ /* 0x000fc8000fffe1ff */
[----:B------:R-:W-:Y:S02]  /*0580*/  USHF.L.U32 UR7, UR6, 0xb, URZ ;  /* 0x0000000b06077899 */ /* 0x000fe400080006ff */
[----:B------:R-:W-:Y:S01]  /*0590*/  USHF.L.U32 UR6, UR6, 0x1, URZ ;  /* 0x0000000106067899 */ /* 0x000fe200080006ff */
[----:B------:R-:W1:Y:S11]  /*05a0*/  FENCE.VIEW.ASYNC.S ;  /* 0x00000000000073c6 */ /* 0x000e760000000000 */
[----:B-1----:R1:W3:Y:S01]  /*05b0*/  SYNCS.EXCH.64 URZ, [UR5], UR6 ;  /* 0x0000000605ff75b2 */ /* 0x0022e20008000100 */
[----:B------:R1:W4:Y:S01]  /*05c0*/  SYNCS.EXCH.64 URZ, [UR5+0x38], UR6 ;  /* 0x0000380605ff75b2 */ /* 0x0003220008000100 */
[----:B------:R1:W1:Y:S01]  /*05d0*/  SYNCS.EXCH.64 URZ, [UR5+0x8], UR6 ;  /* 0x0000080605ff75b2 */ /* 0x0002620008000100 */
        /* <DEDUP_REMOVED lines=11> */
[----:B------:R-:W-:Y:S01]  /*0690*/  NOP ;  /* 0x0000000000007918 */ /* 0x000fe20000000000 */
.L_x_9:
[----:B------:R-:W2:Y:S01]  /*06a0*/  SHFL.IDX PT, R2, R169, RZ, 0x1f ;  /* 0x00001fffa9027589 */ /* 0x000ea200000e0000 */
[----:B------:R-:W-:Y:S01]  /*06b0*/  NOP ;  /* 0x0000000000007918 */ /* 0x000fe20000000000 */
[----:B--2---:R-:W-:-:S13]  /*06c0*/  ISETP.NE.AND P0, PT, R2, 0x1, PT ;  /* 0x000000010200780c */ /* 0x004fda0003f05270 */
[----:B------:R-:W-:Y:S05]  /*06d0*/  @P0 BRA `(.L_x_10) ;  /* 0x0000000000400947 */ /* 0x000fea0003800000 */
[----:B-1----:R-:W1:Y:S01]  /*06e0*/  S2UR UR6, SR_CgaCtaId ;  /* 0x00000000000679c3 */ /* 0x002e620000008800 */
[----:B------:R-:W-:Y:S01]  /*06f0*/  UMOV UR7, 0x400 ;  /* 0x0000040000077882 */ /* 0x000fe20000000000 */
[----:B------:R-:W-:Y:S01]  /*0700*/  UMOV UR5, 0x20 ;  /* 0x0000002000057882 */ /* 0x000fe20000000000 */
[----:B------:R-:W-:Y:S01]  /*0710*/  UMOV UR4, 0x80 ;  /* 0x0000008000047882 */ /* 0x000fe20000000000 */
[----:B------:R-:W-:-:S04]  /*0720*/  UIADD3 UR10, UPT, UPT, -UR5, 0x100000, URZ ;  /* 0x00100000050a7890 */ /* 0x000fc8000fffe1ff */
[----:B------:R-:W-:Y:S02]  /*0730*/  USHF.L.U32 UR11, UR10, 0xb, URZ ;  /* 0x0000000b0a0b7899 */ /* 0x000fe400080006ff */
[----:B------:R-:W-:Y:S02]  /*0740*/  USHF.L.U32 UR10, UR10, 0x1, URZ ;  /* 0x000000010a0a7899 */ /* 0x000fe400080006ff */
[----:B------:R-:W-:-:S04]  /*0750*/  UIADD3 UR4, UPT, UPT, -UR4, 0x100000, URZ ;  /* 0x0010000004047890 */ /* 0x000fc8000fffe1ff */
[----:B------:R-:W-:Y:S02]  /*0760*/  USHF.L.U32 UR5, UR4, 0xb, URZ ;  /* 0x0000000b04057899 */ /* 0x000fe400080006ff */
[----:B------:R-:W-:Y:S01]  /*0770*/  USHF.L.U32 UR4, UR4, 0x1, URZ ;  /* 0x0000000104047899 */ /* 0x000fe200080006ff */
[----:B------:R-:W-:Y:S01]  /*0780*/  ELECT P0, URZ, PT ;  /* 0x0000000000ff782f */ /* 0x000fe20003800000 */
[----:B-1----:R-:W-:Y:S01]  /*0790*/  ULEA UR6, UR6, UR7, 0x18 ;  /* 0x0000000706067291 */ /* 0x002fe2000f8ec0ff */
[----:B------:R-:W1:Y:S11]  /*07a0*/  FENCE.VIEW.ASYNC.S ;  /* 0x00000000000073c6 */ /* 0x000e760000000000 */
[----:B-1----:R2:W1:Y:S01]  /*07b0*/  SYNCS.EXCH.64 URZ, [UR6+0x70], UR10 ;  /* 0x0000700a06ff75b2 */ /* 0x0024620008000100 */
[----:B------:R2:W1:Y:S02]  /*07c0*/  SYNCS.EXCH.64 URZ, [UR6+0x78], UR4 ;  /* 0x0000780406ff75b2 */ /* 0x0004640008000100 */
[----:B--2---:R-:W-:Y:S01]  /*07d0*/  NOP ;  /* 0x0000000000007918 */ /* 0x004fe20000000000 */
.L_x_10:
[----:B------:R-:W2:Y:S01]  /*07e0*/  SHFL.IDX PT, R2, R169, RZ, 0x1f ;  /* 0x00001fffa9027589 */ /* 0x000ea200000e0000 */
[----:B------:R-:W-:Y:S01]  /*07f0*/  NOP ;  /* 0x0000000000007918 */ /* 0x000fe20000000000 */
[----:B--2---:R-:W-:-:S13]  /*0800*/  ISETP.NE.AND P0, PT, R2, 0x3, PT ;  /* 0x000000030200780c */ /* 0x004fda0003f05270 */
[----:B------:R-:W-:Y:S05]  /*0810*/  @P0 BRA `(.L_x_11) ;  /* 0x0000000000300947 */ /* 0x000fea0003800000 */
[----:B-1----:R-:W1:Y:S01]  /*0820*/  S2UR UR5, SR_CgaCtaId ;  /* 0x00000000000579c3 */ /* 0x002e620000008800 */
        /* <DEDUP_REMOVED lines=8> */
[----:B-1----:R2:W1:Y:S01]  /*08b0*/  SYNCS.EXCH.64 URZ, [UR5+0x80], UR6 ;  /* 0x0000800605ff75b2 */ /* 0x0024620008000100 */
[----:B------:R2:W1:Y:S02]  /*08c0*/  SYNCS.EXCH.64 URZ, [UR5+0x88], UR6 ;  /* 0x0000880605ff75b2 */ /* 0x0004640008000100 */
[----:B--2---:R-:W-:Y:S01]  /*08d0*/  NOP ;  /* 0x0000000000007918 */ /* 0x004fe20000000000 */
.L_x_11:
[----:B------:R-:W2:Y:S01]  /*08e0*/  SHFL.IDX PT, R2, R169, RZ, 0x1f ;  /* 0x00001fffa9027589 */ /* 0x000ea200000e0000 */
[----:B------:R-:W-:Y:S01]  /*08f0*/  NOP ;  /* 0x0000000000007918 */ /* 0x000fe20000000000 */
[----:B--2---:R-:W-:-:S13]  /*0900*/  ISETP.NE.AND P0, PT, R2, 0x4, PT ;  /* 0x000000040200780c */ /* 0x004fda0003f05270 */
[----:B------:R-:W-:Y:S05]  /*0910*/  @P0 BRA `(.L_x_12) ;  /* 0x00000000004c0947 */ /* 0x000fea0003800000 */
[----:B-1----:R-:W1:Y:S01]  /*0920*/  S2UR UR5, SR_CgaCtaId ;  /* 0x00000000000579c3 */ /* 0x002e620000008800 */
[----:B------:R-:W-:Y:S01]  /*0930*/  UMOV UR7, 0x100 ;  /* 0x0000010000077882 */ /* 0x000fe20000000000 */
[----:B------:R-:W-:Y:S01]  /*0940*/  UMOV UR6, 0x400 ;  /* 0x0000040000067882 */ /* 0x000fe20000000000 */
[----:B------:R-:W-:Y:S01]  /*0950*/  USEL UR7, UR7, 0xe0, UP2 ;  /* 0x000000e007077887 */ /* 0x000fe20009000000 */
[----:B------:R-:W-:Y:S01]  /*0960*/  UMOV UR4, 0x1 ;  /* 0x0000000100047882 */ /* 0x000fe20000000000 */
[----:B------:R-:W-:Y:S01]  /*0970*/  ELECT P0, URZ, PT ;  /* 0x0000000000ff782f */ /* 0x000fe20003800000 */
[----:B------:R-:W-:-:S04]  /*0980*/  UIADD3 UR10, UPT, UPT, -UR4, 0x100000, URZ ;  /* 0x00100000040a7890 */ /* 0x000fc8000fffe1ff */
[----:B------:R-:W-:Y:S02]  /*0990*/  USHF.L.U32 UR11, UR10, 0xb, URZ ;  /* 0x0000000b0a0b7899 */ /* 0x000fe400080006ff */
[----:B------:R-:W-:Y:S02]  /*09a0*/  USHF.L.U32 UR10, UR10, 0x1, URZ ;  /* 0x000000010a0a7899 */ /* 0x000fe400080006ff */
[----:B-1----:R-:W-:Y:S02]  /*09b0*/  ULEA UR5, UR5, UR6, 0x18 ;  /* 0x0000000605057291 */ /* 0x002fe4000f8ec0ff */
[----:B------:R-:W-:-:S04]  /*09c0*/  UIADD3 UR6, UPT, UPT, -UR7, 0x100000, URZ ;  /* 0x0010000007067890 */ /* 0x000fc8000fffe1ff */
[----:B------:R-:W-:Y:S02]  /*09d0*/  USHF.L.U32 UR7, UR6, 0xb, URZ ;  /* 0x0000000b06077899 */ /* 0x000fe400080006ff */
[----:B------:R-:W-:Y:S01]  /*09e0*/  USHF.L.U32 UR6, UR6, 0x1, URZ ;  /* 0x0000000106067899 */ /* 0x000fe200080006ff */
[----:B------:R-:W1:Y:S03]  /*09f0*/  FENCE.VIEW.ASYNC.S ;  /* 0x00000000000073c6 */ /* 0x000e660000000000 */
[----:B-1----:R2:W1:Y:S08]  /*0a00*/  SYNCS.EXCH.64 URZ, [UR5+0x90], UR10 ;  /* 0x0000900a05ff75b2 */ /* 0x0024700008000100 */
[----:B------:R2:W1:Y:S01]  /*0a10*/  SYNCS.EXCH.64 URZ, [UR5+0xa0], UR6 ;  /* 0x0000a00605ff75b2 */ /* 0x0004620008000100 */
[----:B------:R2:W1:Y:S01]  /*0a20*/  SYNCS.EXCH.64 URZ, [UR5+0x98], UR10 ;  /* 0x0000980a05ff75b2 */ /* 0x0004620008000100 */
[----:B------:R2:W1:Y:S02]  /*0a30*/  SYNCS.EXCH.64 URZ, [UR5+0xa8], UR6 ;  /* 0x0000a80605ff75b2 */ /* 0x0004640008000100 */
[----:B--2---:R-:W-:Y:S01]  /*0a40*/  NOP ;  /* 0x0000000000007918 */ /* 0x004fe20000000000 */
.L_x_12:
        /* <DEDUP_REMOVED lines=18> */
[----:B------:R2:W1:Y:S01]  /*0b70*/  SYNCS.EXCH.64 URZ, [UR6+0xd0], UR4 ;  /* 0x0000d00406ff75b2 */ /* 0x0004620008000100 */
[----:B------:R2:W1:Y:S01]  /*0b80*/  SYNCS.EXCH.64 URZ, [UR6+0xb8], UR10 ;  /* 0x0000b80a06ff75b2 */ /* 0x0004620008000100 */
[----:B------:R2:W1:Y:S01]  /*0b90*/  SYNCS.EXCH.64 URZ, [UR6+0xd8], UR4 ;  /* 0x0000d80406ff75b2 */ /* 0x0004620008000100 */
[----:B------:R2:W1:Y:S01]  /*0ba0*/  SYNCS.EXCH.64 URZ, [UR6+0xc0], UR10 ;  /* 0x0000c00a06ff75b2 */ /* 0x0004620008000100 */
[----:B------:R2:W1:Y:S01]  /*0bb0*/  SYNCS.EXCH.64 URZ, [UR6+0xe0], UR4 ;  /* 0x0000e00406ff75b2 */ /* 0x0004620008000100 */
[----:B------:R2:W1:Y:S01]  /*0bc0*/  SYNCS.EXCH.64 URZ, [UR6+0xc8], UR10 ;  /* 0x0000c80a06ff75b2 */ /* 0x0004620008000100 */
[----:B------:R2:W1:Y:S02]  /*0bd0*/  SYNCS.EXCH.64 URZ, [UR6+0xe8], UR4 ;  /* 0x0000e80406ff75b2 */ /* 0x0004640008000100 */
[----:B--2---:R-:W-:Y:S01]  /*0be0*/  NOP ;  /* 0x0000000000007918 */ /* 0x004fe20000000000 */
.L_x_13:
        /* <DEDUP_REMOVED lines=14> */
[----:B------:R2:W1:Y:S01]  /*0cd0*/  SYNCS.EXCH.64 URZ, [UR5+0x100], UR6 ;  /* 0x0001000605ff75b2 */ /* 0x0004620008000100 */
[----:B------:R2:W1:Y:S01]  /*0ce0*/  SYNCS.EXCH.64 URZ, [UR5+0xf8], UR6 ;  /* 0x0000f80605ff75b2 */ /* 0x0004620008000100 */
[----:B------:R2:W1:Y:S02]  /*0cf0*/  SYNCS.EXCH.64 URZ, [UR5+0x108], UR6 ;  /* 0x0001080605ff75b2 */ /* 0x0004640008000100 */
[----:B--2---:R-:W-:Y:S01]  /*0d00*/  NOP ;  /* 0x0000000000007918 */ /* 0x004fe20000000000 */
.L_x_14:
[----:B-1----:R-:W1:Y:S01]  /*0d10*/  S2UR UR5, SR_CTAID.X ;  /* 0x00000000000579c3 */ /* 0x002e620000002500 */
[----:B------:R-:W-:-:S05]  /*0d20*/  CS2R.32 R165, SR_CgaSize ;  /* 0x0000000000a57805 */ /* 0x000fca0000008a00 */
[----:B------:R-:W-:-:S05]  /*0d30*/  IMAD R165, R165, -0xa0, RZ ;  /* 0xffffff60a5a57824 */ /* 0x000fca00078e02ff */
[----:B------:R-:W-:-:S14]  /*0d40*/  R2UR UR7, R165 ;  /* 0x00000000a50772ca */ /* 0x000fdc00000e0000 */
[----:B------:R-:W2:Y:S01]  /*0d50*/  LDCU UR7, c[0x0][UR7+0x2b0] ;  /* 0x00005600070777ac */ /* 0x000ea20008000800 */
[----:B------:R-:W-:Y:S01]  /*0d60*/  NOP ;  /* 0x0000000000007918 */ /* 0x000fe20000000000 */
[----:B------:R-:W-:-:S05]  /*0d70*/  CS2R.32 R165, SR_CgaSize ;  /* 0x0000000000a57805 */ /* 0x000fca0000008a00 */
[----:B------:R-:W-:-:S05]  /*0d80*/  IMAD R165, R165, -0xa0, RZ ;  /* 0xffffff60a5a57824 */ /* 0x000fca00078e02ff */
[----:B------:R-:W-:-:S14]  /*0d90*/  R2UR UR6, R165 ;  /* 0x00000000a50672ca */ /* 0x000fdc00000e0000 */
[----:B------:R-:W3:Y:S01]  /*0da0*/  LDCU UR6, c[0x0][UR6+0x2b4] ;  /* 0x00005680060677ac */ /* 0x000ee20008000800 */
[----:B------:R-:W4:Y:S08]  /*0db0*/  S2UR UR4, SR_CTAID.Y ;  /* 0x00000000000479c3 */ /* 0x000f300000002600 */
[----:B------:R-:W3:Y:S01]  /*0dc0*/  LDC R9, c[0x0][0xb24] ;  /* 0x0002c900ff097b82 */ /* 0x000ee20000000800 */
[----:B-1----:R-:W-:-:S02]  /*0dd0*/  I2FP.F32.U32 R5, UR5 ;  /* 0x0000000500057c45 */ /* 0x002fc40008201000 */
[----:B------:R-:W-:-:S05]  /*0de0*/  CS2R.32 R3, SR_CgaSize ;  /* 0x0000000000037805 */ /* 0x000fca0000008a00 */
[----:B------:R-:W-:-:S06]  /*0df0*/  IMAD R3, R3, -0xa0, RZ ;  /* 0xffffff6003037824 */ /* 0x000fcc00078e02ff */
[----:B------:R-:W1:Y:S01]  /*0e00*/  LDC R3, c[0x0][R3+0x2a0] ;  /* 0x0000a80003037b82 */ /* 0x000e620000000800 */
[----:B------:R-:W-:Y:S01]  /*0e10*/  MOV R165, UR5 ;  /* 0x0000000500a57c02 */ /* 0x000fe20008000f00 */
[----:B--2---:R-:W-:Y:S01]  /*0e20*/  FMUL R5, R5, UR7 ;  /* 0x0000000705057c20 */ /* 0x004fe20008400000 */
[----:B----4-:R-:W-:Y:S02]  /*0e30*/  I2FP.F32.U32 R4, UR4 ;  /* 0x0000000400047c45 */ /* 0x010fe40008201000 */
[----:B------:R-:W-:-:S05]  /*0e40*/  CS2R.32 R2, SR_CgaSize ;  /* 0x0000000000027805 */ /* 0x000fca0000008a00 */
[----:B------:R-:W-:-:S06]  /*0e50*/  IMAD R2, R2, -0xa0, RZ ;  /* 0xffffff6002027824 */ /* 0x000fcc00078e02ff */
[----:B------:R-:W2:Y:S01]  /*0e60*/  LDC R2, c[0x0][R2+0x2a4] ;  /* 0x0000a90002027b82 */ /* 0x000ea20000000800 */
[----:B------:R-:W4:Y:S01]  /*0e70*/  F2I.U32.TRUNC.NTZ R154, R5 ;  /* 0x00000005009a7305 */ /* 0x000f22000020f000 */
[----:B------:R-:W-:Y:S01]  /*0e80*/  MOV R155, UR4 ;  /* 0x00000004009b7c02 */ /* 0x000fe20008000f00 */
[----:B---3--:R-:W-:-:S05]  /*0e90*/  FMUL R4, R4, UR6 ;  /* 0x0000000604047c20 */ /* 0x008fca0008400000 */
[----:B------:R-:W-:Y:S01]  /*0ea0*/  BAR.SYNC.DEFER_BLOCKING 0x0 ;  /* 0x0000000000007b1d */ /* 0x000fe20000010000 */
[----:B------:R-:W-:-:S05]  /*0eb0*/  ISETP.GE.AND P0, PT, R9, 0x1, PT ;  /* 0x000000010900780c */ /* 0x000fca0003f06270 */
[----:B------:R-:W3:Y:S02]  /*0ec0*/  F2I.U32.TRUNC.NTZ R143, R4 ;  /* 0x00000004008f7305 */ /* 0x000ee4000020f000 */
[----:B------:R-:W2:Y:S01]  /*0ed0*/  S2UR UR36, SR_CTAID.Z ;  /* 0x00000000002479c3 */ /* 0x000ea20000002700 */
[----:B----4-:R-:W-:-:S05]  /*0ee0*/  IADD3 R154, PT, PT, -R154, RZ, RZ ;  /* 0x000000ff9a9a7210 */ /* 0x010fca0007ffe1ff */
[----:B-1----:R-:W-:Y:S01]  /*0ef0*/  IMAD R154, R3, R154, UR5 ;  /* 0x00000005039a7e24 */ /* 0x002fe2000f8e029a */
[----:B---3--:R-:W-:-:S05]  /*0f00*/  IADD3 R143, PT, PT, -R143, RZ, RZ ;  /* 0x000000ff8f8f7210 */ /* 0x008fca0007ffe1ff */
[----:B--2---:R-:W-:Y:S01]  /*0f10*/  IMAD R143, R2, R143, UR4 ;  /* 0x00000004028f7e24 */ /* 0x004fe2000f8e028f */
[----:B------:R-:W-:Y:S06]  /*0f20*/  @!P0 BRA `(.L_x_15) ;  /* 0x0000000000b88947 */ /* 0x000fec0003800000 */
[----:B------:R-:W1:Y:S01]  /*0f30*/  LDC.64 R4, c[0x0][0xb18] ;  /* 0x0002c600ff047b82 */ /* 0x000e620000000a00 */
[----:B------:R-:W-:-:S07]  /*0f40*/  ISETP.NE.AND P0, PT, R9, 0x1, PT ;  /* 0x000000010900780c */ /* 0x000fce0003f05270 */
[----:B------:R-:W2:Y:S08]  /*0f50*/  LDC R10, c[0x0][0xb0c] ;  /* 0x0002c300ff0a7b82 */ /* 0x000eb00000000800 */
[----:B------:R-:W3:Y:S08]  /*0f60*/  LDC R11, c[0x0][0x370] ;  /* 0x0000dc00ff0b7b82 */ /* 0x000ef00000000800 */
[----:B------:R-:W4:Y:S01]  /*0f70*/  LDC R12, c[0x0][0x374] ;  /* 0x0000dd00ff0c7b82 */ /* 0x000f220000000800 */
[----:B-1----:R-:W-:-:S07]  /*0f80*/  ISETP.NE.AND P1, PT, R4, 0x1, PT ;  /* 0x000000010400780c */ /* 0x002fce0003f25270 */
[----:B------:R-:W3:Y:S01]  /*0f90*/  LDC.64 R6, c[0x0][0xb10] ;  /* 0x0002c400ff067b82 */ /* 0x000ee20000000a00 */
[----:B--2---:R-:W-:-:S07]  /*0fa0*/  ISETP.NE.AND P2, PT, R10, 0x1, PT ;  /* 0x000000010a00780c */ /* 0x004fce0003f45270 */
[----:B------:R-:W1:Y:S08]  /*0fb0*/  LDC R8, c[0x0][0xb20] ;  /* 0x0002c800ff087b82 */ /* 0x000e700000000800 */
[----:B------:R-:W2:Y:S01]  /*0fc0*/  LDC.64 R2, c[0x0][0xb28] ;  /* 0x0002ca00ff027b82 */ /* 0x000ea20000000a00 */
[----:B----4-:R-:W-:-:S04]  /*0fd0*/  IMAD.HI.U32 R13, R12, R5, RZ ;  /* 0x000000050c0d7227 */ /* 0x010fc800078e00ff */
[----:B------:R-:W-:-:S04]  /*0fe0*/  IMAD.HI.U32 R5, R155, R5, RZ ;  /* 0x000000059b057227 */ /* 0x000fc800078e00ff */
[----:B---3--:R-:W-:-:S04]  /*0ff0*/  IMAD.HI.U32 R14, R11, R6, RZ ;  /* 0x000000060b0e7227 */ /* 0x008fc800078e00ff */
[----:B------:R-:W-:Y:S01]  /*1000*/  IMAD.HI.U32 R16, R165, R6, RZ ;  /* 0x00000006a5107227 */ /* 0x000fe200078e00ff */
[-C--:B------:R-:W-:Y:S02]  /*1010*/  @P2 SHF.R.U32.HI R11, RZ, R7.reuse, R14 ;  /* 0x00000007ff0b2219 */ /* 0x080fe4000001160e */
[-C--:B-1----:R-:W-:Y:S02]  /*1020*/  @P1 SHF.R.U32.HI R12, RZ, R8.reuse, R13 ;  /* 0x00000008ff0c1219 */ /* 0x082fe4000001160d */
[----:B------:R-:W-:Y:S02]  /*1030*/  SHF.R.U32.HI R8, RZ, R8, R5 ;  /* 0x00000008ff087219 */ /* 0x000fe40000011605 */
[----:B------:R-:W-:Y:S02]  /*1040*/  SHF.R.U32.HI R16, RZ, R7, R16 ;  /* 0x00000007ff107219 */ /* 0x000fe40000011610 */
[----:B------:R-:W-:Y:S01]  /*1050*/  SEL R5, R155, R8, !P1 ;  /* 0x000000089b057207 */ /* 0x000fe20004800000 */
[----:B--2---:R-:W-:Y:S01]  /*1060*/  IMAD.HI.U32 R14, R12, R2, RZ ;  /* 0x000000020c0e7227 */ /* 0x004fe200078e00ff */
[----:B------:R-:W-:-:S03]  /*1070*/  SEL R7, R165, R16, !P2 ;  /* 0x00000010a5077207 */ /* 0x000fc60005000000 */
[----:B------:R-:W-:Y:S01]  /*1080*/  IMAD.HI.U32 R6, R11, R2, RZ ;  /* 0x000000020b067227 */ /* 0x000fe200078e00ff */
[----:B------:R-:W-:-:S04]  /*1090*/  @P0 SHF.R.U32.HI R12, RZ, R3, R14 ;  /* 0x00000003ff0c0219 */ /* 0x000fc8000001160e */
[----:B------:R-:W-:Y:S01]  /*10a0*/  @P0 SHF.R.U32.HI R11, RZ, R3, R6 ;  /* 0x00000003ff0b0219 */ /* 0x000fe20000011606 */
[----:B------:R-:W-:-:S04]  /*10b0*/  IMAD R12, R12, R9, RZ ;  /* 0x000000090c0c7224 */ /* 0x000fc800078e02ff */
[----:B------:R-:W-:Y:S01]  /*10c0*/  IMAD R6, R11, R9, RZ ;  /* 0x000000090b067224 */ /* 0x000fe200078e02ff */
[----:B------:R-:W-:-:S04]  /*10d0*/  ISETP.GE.AND P1, PT, R5, R12, PT ;  /* 0x0000000c0500720c */ /* 0x000fc80003f26270 */
[----:B------:R-:W-:Y:S01]  /*10e0*/  ISETP.GE.OR P1, PT, R7, R6, P1 ;  /* 0x000000060700720c */ /* 0x000fe20000f26670 */
[----:B------:R-:W-:-:S05]  /*10f0*/  IMAD.HI.U32 R6, R5, R2, RZ ;  /* 0x0000000205067227 */ /* 0x000fca00078e00ff */
[----:B------:R-:W-:-:S04]  /*1100*/  SHF.R.U32.HI R6, RZ, R3, R6 ;  /* 0x00000003ff067219 */ /* 0x000fc80000011606 */
[----:B------:R-:W-:-:S03]  /*1110*/  SEL R6, R5, R6, !P0 ;  /* 0x0000000605067207 */ /* 0x000fc60004000000 */
[----:B------:R-:W-:Y:S01]  /*1120*/  @!P1 IMAD.HI.U32 R8, R7, R2, RZ ;  /* 0x0000000207089227 */ /* 0x000fe200078e00ff */
[----:B------:R-:W-:-:S04]  /*1130*/  IADD3 R2, PT, PT, -R6, RZ, RZ ;  /* 0x000000ff06027210 */ /* 0x000fc80007ffe1ff */
[----:B------:R-:W-:Y:S01]  /*1140*/  @!P1 SHF.R.U32.HI R8, RZ, R3, R8 ;  /* 0x00000003ff089219 */ /* 0x000fe20000011608 */
[----:B------:R-:W-:-:S03]  /*1150*/  IMAD R2, R9, R2, R5 ;  /* 0x0000000209027224 */ /* 0x000fc600078e0205 */
[----:B------:R-:W-:Y:S02]  /*1160*/  @!P1 SEL R3, R7, R8, !P0 ;  /* 0x0000000807039207 */ /* 0x000fe40004000000 */
[----:B------:R-:W-:-:S03]  /*1170*/  IADD3 R8, PT, PT, -R5, RZ, RZ ;  /* 0x000000ff05087210 */ /* 0x000fc60007ffe1ff */
[--C-:B------:R-:W-:Y:S02]  /*1180*/  @!P1 IMAD.IADD R6, R6, 0x1, -R3.reuse ;  /* 0x0000000106069824 */ /* 0x100fe400078e0a03 */
[----:B------:R-:W-:Y:S01]  /*1190*/  @!P1 IMAD R3, R2, R11, R3 ;  /* 0x0000000b02039224 */ /* 0x000fe200078e0203 */
[----:B------:R-:W-:Y:S01]  /*11a0*/  IADD3 R2, PT, PT, -R7, RZ, RZ ;  /* 0x000000ff07027210 */ /* 0x000fe20007ffe1ff */
[----:B------:R-:W-:Y:S02]  /*11b0*/  @!P1 IMAD R5, R6, R9, R7 ;  /* 0x0000000906059224 */ /* 0x000fe400078e0207 */
[----:B------:R-:W-:Y:S02]  /*11c0*/  IMAD R8, R4, R8, R155 ;  /* 0x0000000804087224 */ /* 0x000fe400078e029b */
[----:B------:R-:W-:Y:S02]  /*11d0*/  @!P1 IMAD.MOV.U32 R7, RZ, RZ, R3 ;  /* 0x000000ffff079224 */ /* 0x000fe400078e0003 */
[----:B------:R-:W-:-:S02]  /*11e0*/  IMAD R2, R10, R2, R165 ;  /* 0x000000020a027224 */ /* 0x000fc400078e02a5 */
[----:B------:R-:W-:Y:S02]  /*11f0*/  IMAD R155, R5, R4, R8 ;  /* 0x00000004059b7224 */ /* 0x000fe400078e0208 */
[----:B------:R-:W-:Y:S02]  /*1200*/  IMAD R165, R7, R10, R2 ;  /* 0x0000000a07a57224 */ /* 0x000fe400078e0202 */
.L_x_15:
[----:B------:R-:W1:Y:S01]  /*1210*/  LDCU UR4, c[0x0][0xb30] ;  /* 0x00016600ff0477ac */ /* 0x000e620008000800 */
[----:B------:R-:W2:Y:S08]  /*1220*/  S2UR UR37, SR_CgaCtaId ;  /* 0x00000000002579c3 */ /* 0x000eb00000008800 */
[----:B------:R-:W3:Y:S01]  /*1230*/  LDC R72, c[0x0][0xb24] ;  /* 0x0002c900ff487b82 */ /* 0x000ee20000000800 */
[----:B-1----:R-:W-:-:S09]  /*1240*/  UISETP.NE.AND UP1, UPT, UR4, 0x1, UPT ;  /* 0x000000010400788c */ /* 0x002fd2000bf25270 */
[----:B--2---:R-:W-:Y:S05]  /*1250*/  BRA.U UP1, `(.L_x_16) ;  /* 0x0000000101407547 */ /* 0x004fea000b800000 */
[----:B------:R-:W1:Y:S08]  /*1260*/  LDC.64 R4, c[0x0][0xb10] ;  /* 0x0002c400ff047b82 */ /* 0x000e700000000a00 */
[----:B------:R-:W2:Y:S08]  /*1270*/  LDC.64 R2, c[0x0][0xb18] ;  /* 0x0002c600ff027b82 */ /* 0x000eb00000000a00 */
[----:B------:R-:W4:Y:S08]  /*1280*/  LDC R6, c[0x0][0xb20] ;  /* 0x0002c800ff067b82 */ /* 0x000f300000000800 */
[----:B------:R-:W3:Y:S01]  /*1290*/  LDC R8, c[0x0][0xb0c] ;  /* 0x0002c300ff087b82 */ /* 0x000ee20000000800 */
[----:B-1----:R-:W-:-:S05]  /*12a0*/  IMAD.HI.U32 R4, R165, R4, RZ ;  /* 0x00000004a5047227 */ /* 0x002fca00078e00ff */
[----:B------:R-:W-:Y:S01]  /*12b0*/  SHF.R.U32.HI R4, RZ, R5, R4 ;  /* 0x00000005ff047219 */ /* 0x000fe20000011604 */
[----:B--2---:R-:W-:Y:S01]  /*12c0*/  IMAD.HI.U32 R3, R155, R3, RZ ;  /* 0x000000039b037227 */ /* 0x004fe200078e00ff */
[----:B------:R-:W-:-:S04]  /*12d0*/  ISETP.NE.AND P0, PT, R2, 0x1, PT ;  /* 0x000000010200780c */ /* 0x000fc80003f05270 */
[----:B----4-:R-:W-:-:S04]  /*12e0*/  SHF.R.U32.HI R6, RZ, R6, R3 ;  /* 0x00000006ff067219 */ /* 0x010fc80000011603 */
[----:B------:R-:W-:Y:S02]  /*12f0*/  SEL R3, R155, R6, !P0 ;  /* 0x000000069b037207 */ /* 0x000fe40004000000 */
[----:B---3--:R-:W-:-:S04]  /*1300*/  ISETP.NE.AND P1, PT, R8, 0x1, PT ;  /* 0x000000010800780c */ /* 0x008fc80003f25270 */
[----:B------:R-:W-:-:S05]  /*1310*/  SEL R4, R165, R4, !P1 ;  /* 0x00000004a5047207 */ /* 0x000fca0004800000 */
[----:B------:R-:W-:Y:S02]  /*1320*/  IMAD.IADD R5, R3, 0x1, -R4 ;  /* 0x0000000103057824 */ /* 0x000fe400078e0a04 */
[----:B------:R-:W-:Y:S02]  /*1330*/  IMAD.IADD R3, R4, 0x1, -R3 ;  /* 0x0000000104037824 */ /* 0x000fe400078e0a03 */
[----:B------:R-:W-:Y:S02]  /*1340*/  IMAD R165, R5, R8, R165 ;  /* 0x0000000805a57224 */ /* 0x000fe400078e02a5 */
[----:B------:R-:W-:-:S07]  /*1350*/  IMAD R155, R3, R2, R155 ;  /* 0x00000002039b7224 */ /* 0x000fce00078e029b */
.L_x_16:
[----:B------:R-:W-:Y:S01]  /*1360*/  BAR.SYNC.DEFER_BLOCKING 0x0 ;  /* 0x0000000000007b1d */ /* 0x000fe20000010000 */
[----:B------:R-:W-:Y:S01]  /*1370*/  UISETP.NE.AND UP1, UPT, UR8, 0x2, UPT ;  /* 0x000000020800788c */ /* 0x000fe2000bf25270 */
[----:B------:R-:W-:Y:S02]  /*1380*/  ISETP.NE.OR P5, PT, R0, 0x2, !P5 ;  /* 0x000000020000780c */ /* 0x000fe40006fa5670 */
[----:B------:R-:W-:-:S06]  /*1390*/  LOP3.LUT R2, R166, 0x1f, RZ, 0xc0, !PT ;  /* 0x0000001fa6027812 */ /* 0x000fcc00078ec0ff */
[----:B------:R-:W-:Y:S05]  /*13a0*/  BRA.U UP1, `(.L_x_17) ;  /* 0x0000001101c87547 */ /* 0x000fea000b800000 */
[----:B------:R-:W1:Y:S01]  /*13b0*/  LDCU UR13, c[0x0][0x38c] ;  /* 0x00007180ff0d77ac */ /* 0x000e620008000800 */
[----:B------:R-:W2:Y:S01]  /*13c0*/  LDC R9, c[0x0][0x370] ;  /* 0x0000dc00ff097b82 */ /* 0x000ea20000000800 */
[----:B------:R-:W-:Y:S01]  /*13d0*/  PLOP3.LUT P1, PT, PT, PT, UP2, 0x80, 0x8 ;  /* 0x000000000008781c */ /* 0x000fe20003f2f028 */
[----:B------:R-:W-:Y:S01]  /*13e0*/  IMAD.MOV.U32 R15, RZ, RZ, 0x1 ;  /* 0x00000001ff0f7424 */ /* 0x000fe200078e00ff */
[----:B------:R-:W-:Y:S01]  /*13f0*/  ISETP.EQ.OR P4, PT, R2, RZ, P5 ;  /* 0x000000ff0200720c */ /* 0x000fe20002f82670 */
[----:B------:R-:W-:Y:S01]  /*1400*/  IMAD.MOV.U32 R14, RZ, RZ, RZ ;  /* 0x000000ffff0e7224 */ /* 0x000fe200078e00ff */
[----:B------:R-:W-:Y:S02]  /*1410*/  PLOP3.LUT P1, PT, P1, PT, PT, 0x8, 0x80 ;  /* 0x000000000080781c */ /* 0x000fe40000f2e170 */
[----:B------:R-:W-:Y:S01]  /*1420*/  CS2R R12, SRZ ;  /* 0x00000000000c7805 */ /* 0x000fe2000001ff00 */
[----:B------:R-:W-:Y:S01]  /*1430*/  IMAD.MOV.U32 R10, RZ, RZ, 0x1 ;  /* 0x00000001ff0a7424 */ /* 0x000fe200078e00ff */
[----:B------:R-:W4:Y:S01]  /*1440*/  LDC R0, c[0x0][0x374] ;  /* 0x0000dd00ff007b82 */ /* 0x000f220000000800 */
[----:B------:R-:W2:Y:S01]  /*1450*/  LDCU.64 UR22, c[0x0][0x348] ;  /* 0x00006900ff1677ac */ /* 0x000ea20008000a00 */
[----:B------:R-:W-:Y:S01]  /*1460*/  UMOV UR6, URZ ;  /* 0x000000ff00067c82 */ /* 0x000fe20008000000 */
[----:B-1----:R-:W-:-:S04]  /*1470*/  UIADD3 UR5, UPT, UPT, UR13, 0x7f, URZ ;  /* 0x0000007f0d057890 */ /* 0x002fc8000fffe0ff */
[----:B------:R-:W-:-:S04]  /*1480*/  USHF.R.S32.HI UR4, URZ, 0x1f, UR5 ;  /* 0x0000001fff047899 */ /* 0x000fc80008011405 */
[----:B------:R-:W-:-:S04]  /*1490*/  ULEA.HI UR4, UR4, UR5, URZ, 0x7 ;  /* 0x0000000504047291 */ /* 0x000fc8000f8f38ff */
[----:B------:R-:W-:Y:S02]  /*14a0*/  USHF.R.S32.HI UR15, URZ, 0x7, UR4 ;  /* 0x00000007ff0f7899 */ /* 0x000fe40008011404 */
[----:B------:R-:W-:Y:S02]  /*14b0*/  UIADD3 UR4, UPT, UPT, UR13, -0x1, URZ ;  /* 0xffffffff0d047890 */ /* 0x000fe4000fffe0ff */
[----:B------:R-:W-:Y:S02]  /*14c0*/  UISETP.LT.U32.AND UP0, UPT, UR15, 0x7, UPT ;  /* 0x000000070f00788c */ /* 0x000fe4000bf01070 */
[----:B------:R-:W-:Y:S02]  /*14d0*/  UISETP.GE.U32.AND UP1, UPT, UR4, -0xff, UPT ;  /* 0xffffff010400788c */ /* 0x000fe4000bf26070 */
[----:B------:R-:W-:Y:S02]  /*14e0*/  USEL UR14, UR15, 0x7, UP0 ;  /* 0x000000070f0e7887 */ /* 0x000fe40008000000 */
[----:B------:R-:W-:-:S02]  /*14f0*/  UIADD3 UR13, UPT, UPT, UR13, 0xfe, URZ ;  /* 0x000000fe0d0d7890 */ /* 0x000fc4000fffe0ff */
[----:B------:R-:W-:Y:S02]  /*1500*/  UIADD3 UR5, UPT, UPT, UR14, -0x1, URZ ;  /* 0xffffffff0e057890 */ /* 0x000fe4000fffe0ff */
[----:B------:R-:W-:-:S03]  /*1510*/  UIADD3 UR7, UPT, UPT, UR15, -UR14, URZ ;  /* 0x8000000e0f077290 */ /* 0x000fc6000fffe0ff */
[----:B------:R-:W-:-:S04]  /*1520*/  @UP1 UIADD3 UR5, UPT, UPT, UR14, URZ, URZ ;  /* 0x000000ff0e051290 */ /* 0x000fc8000fffe0ff */
[----:B--2---:R-:W-:-:S12]  /*1530*/  UIADD3 UR5, UPT, UPT, UR5, 0x1, URZ ;  /* 0x0000000105057890 */ /* 0x004fd8000fffe0ff */
.L_x_35:
[----:B------:R-:W-:Y:S01]  /*1540*/  UISETP.NE.AND UP0, UPT, UR37, URZ, UPT ;  /* 0x000000ff2500728c */ /* 0x000fe2000bf05270 */
[----:B------:R-:W1:Y:S08]  /*1550*/  S2UR UR37, SR_CgaCtaId ;  /* 0x00000000002579c3 */ /* 0x000e700000008800 */
[----:B------:R-:W-:Y:S05]  /*1560*/  BRA.U UP0, `(.L_x_18) ;  /* 0x0000000100347547 */ /* 0x000fea000b800000 */
[----:B------:R-:W2:Y:S01]  /*1570*/  S2R R2, SR_CgaCtaId ;  /* 0x0000000000027919 */ /* 0x000ea20000008800 */
[----:B------:R-:W-:-:S04]  /*1580*/  MOV R3, 0x400 ;  /* 0x0000040000037802 */ /* 0x000fc80000000f00 */
[----:B--2---:R-:W-:Y:S02]  /*1590*/  LEA R3, R2, R3, 0x18 ;  /* 0x0000000302037211 */ /* 0x004fe400078ec0ff */
[----:B------:R-:W-:-:S03]  /*15a0*/  SHF.L.U32 R2, R10, 0x1f, RZ ;  /* 0x0000001f0a027819 */ /* 0x000fc600000006ff */
[----:B------:R-:W-:-:S04]  /*15b0*/  IMAD R3, R12, 0x8, R3 ;  /* 0x000000080c037824 */ /* 0x000fc800078e0203 */
[----:B------:R-:W2:Y:S02]  /*15c0*/  SYNCS.PHASECHK.TRANS64.TRYWAIT P0, [R3+URZ+0x100], R2 ;  /* 0x00010002030075a7 */ /* 0x000ea400080011ff */
[----:B--2---:R-:W-:Y:S05]  /*15d0*/  @!P0 BRA `(.L_x_19) ;  /* 0x00000054005c8947 */ /* 0x004fea0003800000 */
.L_x_98:
[----:B------:R-:W-:Y:S01]  /*15e0*/  VIADD R12, R12, 0x1 ;  /* 0x000000010c0c7836 */ /* 0x000fe20000000000 */
[----:B------:R2:W-:Y:S04]  /*15f0*/  SYNCS.ARRIVE.TRANS64.A1T0 RZ, [R3+URZ+0xf0], RZ ;  /* 0x0000f0ff03ff79a7 */ /* 0x0005e800081000ff */
[----:B------:R-:W-:-:S04]  /*1600*/  ISETP.NE.AND P0, PT, R12, 0x2, PT ;  /* 0x000000020c00780c */ /* 0x000fc80003f05270 */
[----:B------:R-:W-:Y:S02]  /*1610*/  SEL R12, R12, RZ, P0 ;  /* 0x000000ff0c0c7207 */ /* 0x000fe40000000000 */
[----:B--2---:R-:W-:-:S04]  /*1620*/  SEL R3, RZ, 0x1, P0 ;  /* 0x00000001ff037807 */ /* 0x004fc80000000000 */
[----:B------:R-:W-:-:S07]  /*1630*/  LOP3.LUT R10, R10, R3, RZ, 0x3c, !PT ;  /* 0x000000030a0a7212 */ /* 0x000fce00078e3cff */
.L_x_18:
[----:B------:R-:W-:Y:S01]  /*1640*/  UMOV UR4, 0x400 ;  /* 0x0000040000047882 */ /* 0x000fe20000000000 */
[----:B------:R-:W-:Y:S01]  /*1650*/  SHF.L.U32 R2, R15, 0x1f, RZ ;  /* 0x0000001f0f027819 */ /* 0x000fe200000006ff */
[----:B-1----:R-:W-:Y:S01]  /*1660*/  ULEA UR4, UR37, UR4, 0x18 ;  /* 0x0000000425047291 */ /* 0x002fe2000f8ec0ff */
[----:B------:R-:W-:Y:S01]  /*1670*/  R2UR UR35, R165 ;  /* 0x00000000a52372ca */ /* 0x000fe200000e0000 */
[----:B------:R-:W-:Y:S01]  /*1680*/  UISETP.GE.U32.AND UP0, UPT, UR13, 0xff, UPT ;  /* 0x000000ff0d00788c */ /* 0x000fe2000bf06070 */
[----:B------:R-:W-:Y:S01]  /*1690*/  R2UR UR11, R155 ;  /* 0x000000009b0b72ca */ /* 0x000fe200000e0000 */
[----:B------:R-:W-:Y:S01]  /*16a0*/  ULEA UR8, UR6, UR4, 0x3 ;  /* 0x0000000406087291 */ /* 0x000fe2000f8e18ff */
[----:B------:R-:W-:-:S08]  /*16b0*/  UMOV UR24, URZ ;  /* 0x000000ff00187c82 */ /* 0x000fd00008000000 */
[----:B------:R1:W2:Y:S01]  /*16c0*/  SYNCS.PHASECHK.TRANS64.TRYWAIT P0, [UR8+0x38], R2 ;  /* 0x00003802ff0075a7 */ /* 0x0002a20008001108 */
[----:B------:R-:W-:Y:S02]  /*16d0*/  USHF.L.U32 UR35, UR35, 0x7, URZ ;  /* 0x0000000723237899 */ /* 0x000fe400080006ff */
[----:B------:R-:W-:Y:S01]  /*16e0*/  USHF.L.U32 UR11, UR11, 0x6, URZ ;  /* 0x000000060b0b7899 */ /* 0x000fe200080006ff */
[----:B------:R-:W-:Y:S11]  /*16f0*/  BRA.U !UP0, `(.L_x_20) ;  /* 0x0000000108a87547 */ /* 0x000ff6000b800000 */
[----:B------:R-:W-:Y:S01]  /*1700*/  UMOV UR16, URZ ;  /* 0x000000ff00107c82 */ /* 0x000fe20008000000 */
[----:B------:R-:W-:-:S05]  /*1710*/  UMOV UR17, UR6 ;  /* 0x0000000600117c82 */ /* 0x000fca0008000000 */
.L_x_25:
[----:B-1----:R-:W-:Y:S01]  /*1720*/  ULEA UR33, UR17, UR4, 0x3 ;  /* 0x0000000411217291 */ /* 0x002fe2000f8e18ff */
[----:B--2---:R-:W-:Y:S01]  /*1730*/  @!P5 MOV R3, 0x6000 ;  /* 0x000060000003d802 */ /* 0x004fe20000000f00 */
[----:B--2---:R-:W-:Y:S10]  /*1740*/  @P0 BRA `(.L_x_21) ;  /* 0x00000000000c0947 */ /* 0x004ff40003800000 */
[----:B------:R-:W-:-:S04]  /*1750*/  SHF.L.U32 R5, R15, 0x1f, RZ ;  /* 0x0000001f0f057819 */ /* 0x000fc800000006ff */
[----:B------:R-:W2:Y:S02]  /*1760*/  SYNCS.PHASECHK.TRANS64.TRYWAIT P0, [UR33+0x38], R5 ;  /* 0x00003805ff0075a7 */ /* 0x000ea40008001121 */
[----:B--2---:R-:W-:Y:S05]  /*1770*/  @!P0 BRA `(.L_x_22) ;  /* 0x0000005400088947 */ /* 0x004fea0003800000 */
.L_x_21:
[----:B------:R2:W-:Y:S01]  /*1780*/  @!P5 SYNCS.ARRIVE.TRANS64 RZ, [UR33], R3 ;  /* 0x00000003ffffd9a7 */ /* 0x0005e20008000021 */
[----:B------:R-:W-:Y:S04]  /*1790*/  BSSY.RECONVERGENT B0, `(.L_x_23) ;  /* 0x0000003000007945 */ /* 0x000fe80003800200 */
[----:B------:R-:W-:Y:S05]  /*17a0*/  @P4 BRA `(.L_x_24) ;  /* 0x0000000000044947 */ /* 0x000fea0003800000 */
[----:B------:R-:W-:Y:S05]  /*17b0*/  BPT.TRAP 0x1 ;  /* 0x000000040000795c */ /* 0x000fea0000300000 */
.L_x_24:
[----:B------:R-:W-:Y:S05]  /*17c0*/  BSYNC.RECONVERGENT B0 ;  /* 0x0000000000007941 */ /* 0x000fea0003800200 */
.L_x_23:
[----:B------:R-:W-:Y:S02]  /*17d0*/  UIADD3 UR6, UPT, UPT, UR17, 0x1, URZ ;  /* 0x0000000111067890 */ /* 0x000fe4000fffe0ff */
[----:B------:R-:W-:Y:S02]  /*17e0*/  ULEA UR32, UR17, UR4, 0xe ;  /* 0x0000000411207291 */ /* 0x000fe4000f8e70ff */
[----:B------:R-:W-:Y:S02]  /*17f0*/  UISETP.NE.AND UP0, UPT, UR6, 0x7, UPT ;  /* 0x000000070600788c */ /* 0x000fe4000bf05270 */
[----:B------:R-:W-:Y:S02]  /*1800*/  UIADD3 UR26, UP1, UPT, UR22, 0x80, URZ ;  /* 0x00000080161a7890 */ /* 0x000fe4000ff3e0ff */
[----:B------:R-:W-:Y:S02]  /*1810*/  USEL UR9, URZ, 0x1, UP0 ;  /* 0x00000001ff097887 */ /* 0x000fe40008000000 */
[----:B------:R-:W-:-:S02]  /*1820*/  USEL UR6, UR6, URZ, UP0 ;  /* 0x000000ff06067287 */ /* 0x000fc40008000000 */
[----:B------:R-:W-:Y:S02]  /*1830*/  UIADD3 UR20, UP0, UPT, UR22, 0x180, URZ ;  /* 0x0000018016147890 */ /* 0x000fe4000ff1e0ff */
[----:B------:R-:W-:Y:S01]  /*1840*/  ULEA UR8, UR6, UR4, 0x3 ;  /* 0x0000000406087291 */ /* 0x000fe2000f8e18ff */
[----:B------:R-:W-:Y:S01]  /*1850*/  LOP3.LUT R15, R15, UR9, RZ, 0x3c, !PT ;  /* 0x000000090f0f7c12 */ /* 0x000fe2000f8e3cff */
[----:B------:R-:W-:Y:S02]  /*1860*/  USHF.L.U32 UR34, UR16, 0x7, URZ ;  /* 0x0000000710227899 */ /* 0x000fe400080006ff */
[----:B------:R-:W-:Y:S01]  /*1870*/  UIADD3.X UR27, UPT, UPT, URZ, UR23, URZ, UP1, !UPT ;  /* 0x00000017ff1b7290 */ /* 0x000fe20008ffe4ff */
[----:B-1----:R-:W-:Y:S01]  /*1880*/  SHF.L.U32 R2, R15, 0x1f, RZ ;  /* 0x0000001f0f027819 */ /* 0x002fe200000006ff */
[----:B------:R-:W-:Y:S02]  /*1890*/  UIADD3 UR32, UPT, UPT, UR32, 0x4400, URZ ;  /* 0x0000440020207890 */ /* 0x000fe4000fffe0ff */
[----:B------:R-:W-:Y:S01]  /*18a0*/  UIADD3.X UR21, UPT, UPT, URZ, UR23, URZ, UP0, !UPT ;  /* 0x00000017ff157290 */ /* 0x000fe200087fe4ff */
[----:B------:R1:W1:Y:S01]  /*18b0*/  SYNCS.PHASECHK.TRANS64.TRYWAIT P0, [UR8+0x38], R2 ;  /* 0x00003802ff0075a7 */ /* 0x0002620008001108 */
[----:B------:R-:W-:Y:S01]  /*18c0*/  ULEA UR8, UR17, UR4, 0xd ;  /* 0x0000000411087291 */ /* 0x000fe2000f8e68ff */
[----:B------:R-:W-:Y:S01]  /*18d0*/  UMOV UR18, 0x0 ;  /* 0x0000000000127882 */ /* 0x000fe20000000000 */
[----:B------:R-:W-:-:S02]  /*18e0*/  UMOV UR19, 0x10000000 ;  /* 0x1000000000137882 */ /* 0x000fc40000000000 */
[----:B------:R-:W-:Y:S01]  /*18f0*/  UIADD3 UR8, UPT, UPT, UR8, 0x20400, URZ ;  /* 0x0002040008087890 */ /* 0x000fe2000fffe0ff */
[----:B------:R1:W-:Y:S01]  /*1900*/  UTMALDG.3D [UR32], [UR26], desc[UR18] ;  /* 0x000012201a0075b4 */ /* 0x0003e20008011000 */
[----:B------:R-:W-:Y:S01]  /*1910*/  UMOV UR12, UR36 ;  /* 0x00000024000c7c82 */ /* 0x000fe20008000000 */
[----:B------:R-:W-:Y:S01]  /*1920*/  UMOV UR9, UR33 ;  /* 0x0000002100097c82 */ /* 0x000fe20008000000 */
[----:B------:R-:W-:Y:S01]  /*1930*/  UMOV UR10, UR34 ;  /* 0x00000022000a7c82 */ /* 0x000fe20008000000 */
[----:B------:R-:W-:Y:S01]  /*1940*/  UIADD3 UR16, UPT, UPT, UR16, 0x1, URZ ;  /* 0x0000000110107890 */ /* 0x000fe2000fffe0ff */
[----:B------:R-:W-:Y:S01]  /*1950*/  UMOV UR24, UR5 ;  /* 0x0000000500187c82 */ /* 0x000fe20008000000 */
[----:B------:R-:W-:Y:S02]  /*1960*/  UMOV UR17, UR6 ;  /* 0x0000000600117c82 */ /* 0x000fe40008000000 */
[----:B------:R1:W-:Y:S01]  /*1970*/  UTMALDG.3D [UR8], [UR20], desc[UR18] ;  /* 0x00001208140075b4 */ /* 0x0003e20008011000 */
[----:B------:R-:W-:-:S09]  /*1980*/  UISETP.NE.AND UP0, UPT, UR16, UR5, UPT ;  /* 0x000000051000728c */ /* 0x000fd2000bf05270 */
[----:B------:R-:W-:Y:S05]  /*1990*/  BRA.U UP0, `(.L_x_25) ;  /* 0xfffffffd00607547 */ /* 0x000fea000b83ffff */
.L_x_20:
[----:B-1----:R-:W-:Y:S01]  /*19a0*/  ULEA UR8, UR6, UR4, 0x3 ;  /* 0x0000000406087291 */ /* 0x002fe2000f8e18ff */
[----:B------:R-:W-:Y:S01]  /*19b0*/  SHF.L.U32 R2, R15, 0x1f, RZ ;  /* 0x0000001f0f027819 */ /* 0x000fe200000006ff */
[----:B------:R-:W-:Y:S01]  /*19c0*/  @!P1 SYNCS.ARRIVE.TRANS64.A1T0 RZ, [UR4+0x88], RZ ;  /* 0x000088ffffff99a7 */ /* 0x000fe20008100004 */
[----:B------:R-:W-:-:S06]  /*19d0*/  UISETP.GT.AND UP0, UPT, UR15, UR14, UPT ;  /* 0x0000000e0f00728c */ /* 0x000fcc000bf04270 */
[----:B--2---:R1:W2:Y:S03]  /*19e0*/  SYNCS.PHASECHK.TRANS64.TRYWAIT P0, [UR8+0x38], R2 ;  /* 0x00003802ff0075a7 */ /* 0x0042a60008001108 */
[----:B------:R-:W-:Y:S05]  /*19f0*/  BRA.U !UP0, `(.L_x_26) ;  /* 0x0000000108ac7547 */ /* 0x000fea000b800000 */
[----:B------:R-:W-:Y:S01]  /*1a00*/  UIADD3 UR21, UPT, UPT, UR7, UR24, URZ ;  /* 0x0000001807157290 */ /* 0x000fe2000fffe0ff */
[----:B------:R-:W-:-:S11]  /*1a10*/  UMOV UR25, UR6 ;  /* 0x0000000600197c82 */ /* 0x000fd60008000000 */
.L_x_31:
[----:B-1----:R-:W-:Y:S01]  /*1a20*/  ULEA UR17, UR25, UR4, 0x3 ;  /* 0x0000000419117291 */ /* 0x002fe2000f8e18ff */
[----:B--2---:R-:W-:Y:S01]  /*1a30*/  @!P5 MOV R3, 0x6000 ;  /* 0x000060000003d802 */ /* 0x004fe20000000f00 */
[----:B--2---:R-:W-:Y:S10]  /*1a40*/  @P0 BRA `(.L_x_27) ;  /* 0x00000000000c0947 */ /* 0x004ff40003800000 */
[----:B------:R-:W-:-:S04]  /*1a50*/  SHF.L.U32 R5, R15, 0x1f, RZ ;  /* 0x0000001f0f057819 */ /* 0x000fc800000006ff */
[----:B------:R-:W2:Y:S02]  /*1a60*/  SYNCS.PHASECHK.TRANS64.TRYWAIT P0, [UR17+0x38], R5 ;  /* 0x00003805ff0075a7 */ /* 0x000ea40008001111 */
[----:B--2---:R-:W-:Y:S05]  /*1a70*/  @!P0 BRA `(.L_x_28) ;  /* 0x0000005000608947 */ /* 0x004fea0003800000 */
.L_x_27:
[----:B------:R2:W-:Y:S01]  /*1a80*/  @!P5 SYNCS.ARRIVE.TRANS64 RZ, [UR17], R3 ;  /* 0x00000003ffffd9a7 */ /* 0x0005e20008000011 */
[----:B------:R-:W-:Y:S04]  /*1a90*/  BSSY.RECONVERGENT B0, `(.L_x_29) ;  /* 0x0000003000007945 */ /* 0x000fe80003800200 */
[----:B------:R-:W-:Y:S05]  /*1aa0*/  @P4 BRA `(.L_x_30) ;  /* 0x0000000000044947 */ /* 0x000fea0003800000 */
[----:B------:R-:W-:Y:S05]  /*1ab0*/  BPT.TRAP 0x1 ;  /* 0x000000040000795c */ /* 0x000fea0000300000 */
.L_x_30:
[----:B------:R-:W-:Y:S05]  /*1ac0*/  BSYNC.RECONVERGENT B0 ;  /* 0x0000000000007941 */ /* 0x000fea0003800200 */
.L_x_29:
        /* <DEDUP_REMOVED lines=10> */
[----:B------:R-:W-:Y:S01]  /*1b70*/  UIADD3 UR16, UPT, UPT, UR16, 0x4400, URZ ;  /* 0x0000440010107890 */ /* 0x000fe2000fffe0ff */
[----:B-1----:R-:W-:Y:S01]  /*1b80*/  SHF.L.U32 R2, R15, 0x1f, RZ ;  /* 0x0000001f0f027819 */ /* 0x002fe200000006ff */
[----:B------:R-:W-:Y:S02]  /*1b90*/  UIADD3.X UR31, UPT, UPT, URZ, UR23, URZ, UP1, !UPT ;  /* 0x00000017ff1f7290 */ /* 0x000fe40008ffe4ff */
[----:B------:R-:W-:Y:S01]  /*1ba0*/  UIADD3.X UR29, UPT, UPT, URZ, UR23, URZ, UP0, !UPT ;  /* 0x00000017ff1d7290 */ /* 0x000fe200087fe4ff */
[----:B------:R1:W1:Y:S01]  /*1bb0*/  SYNCS.PHASECHK.TRANS64.TRYWAIT P0, [UR8+0x38], R2 ;  /* 0x00003802ff0075a7 */ /* 0x0002620008001108 */
[----:B------:R-:W-:Y:S01]  /*1bc0*/  ULEA UR8, UR25, UR4, 0xd ;  /* 0x0000000419087291 */ /* 0x000fe2000f8e68ff */
[----:B------:R-:W-:Y:S01]  /*1bd0*/  UMOV UR26, 0x0 ;  /* 0x00000000001a7882 */ /* 0x000fe20000000000 */
[----:B------:R-:W-:-:S02]  /*1be0*/  UMOV UR27, 0x10000000 ;  /* 0x10000000001b7882 */ /* 0x000fc40000000000 */
[----:B------:R-:W-:Y:S01]  /*1bf0*/  UIADD3 UR8, UPT, UPT, UR8, 0x20400, URZ ;  /* 0x0002040008087890 */ /* 0x000fe2000fffe0ff */
[----:B------:R-:W-:Y:S01]  /*1c00*/  UMOV UR19, UR35 ;  /* 0x0000002300137c82 */ /* 0x000fe20008000000 */
[----:B------:R-:W-:Y:S01]  /*1c10*/  UMOV UR20, UR36 ;  /* 0x0000002400147c82 */ /* 0x000fe20008000000 */
[----:B------:R-:W-:Y:S01]  /*1c20*/  UMOV UR12, UR36 ;  /* 0x00000024000c7c82 */ /* 0x000fe20008000000 */
[----:B------:R-:W-:Y:S01]  /*1c30*/  UMOV UR9, UR17 ;  /* 0x0000001100097c82 */ /* 0x000fe20008000000 */
[----:B------:R-:W-:Y:S01]  /*1c40*/  UMOV UR10, UR18 ;  /* 0x00000012000a7c82 */ /* 0x000fe20008000000 */
[----:B------:R1:W-:Y:S01]  /*1c50*/  UTMALDG.3D [UR16], [UR30], desc[UR26] ;  /* 0x00001a101e0075b4 */ /* 0x0003e20008011000 */
[----:B------:R-:W-:Y:S01]  /*1c60*/  UIADD3 UR24, UPT, UPT, UR24, 0x1, URZ ;  /* 0x0000000118187890 */ /* 0x000fe2000fffe0ff */
[----:B------:R-:W-:-:S03]  /*1c70*/  UMOV UR25, UR6 ;  /* 0x0000000600197c82 */ /* 0x000fc60008000000 */
[----:B------:R-:W-:Y:S01]  /*1c80*/  UISETP.NE.AND UP0, UPT, UR24, UR21, UPT ;  /* 0x000000151800728c */ /* 0x000fe2000bf05270 */
[----:B------:R1:W-:Y:S08]  /*1c90*/  UTMALDG.3D [UR8], [UR28], desc[UR26] ;  /* 0x00001a081c0075b4 */ /* 0x0003f00008011000 */
[----:B------:R-:W-:Y:S05]  /*1ca0*/  BRA.U UP0, `(.L_x_31) ;  /* 0xfffffffd005c7547 */ /* 0x000fea000b83ffff */
.L_x_26:
[C---:B-1----:R-:W-:Y:S01]  /*1cb0*/  LEA R2, R14.reuse, UR4, 0x3 ;  /* 0x000000040e027c11 */ /* 0x042fe2000f8e18ff */
[----:B------:R-:W-:Y:S01]  /*1cc0*/  NOP ;  /* 0x0000000000007918 */ /* 0x000fe20000000000 */
[----:B--2---:R-:W-:Y:S02]  /*1cd0*/  SHF.L.U32 R3, R13, 0x1f, RZ ;  /* 0x0000001f0d037819 */ /* 0x004fe400000006ff */
[----:B------:R-:W-:Y:S02]  /*1ce0*/  LEA R4, R14, UR4, 0x4 ;  /* 0x000000040e047c11 */ /* 0x000fe4000f8e20ff */
[----:B------:R-:W1:Y:S02]  /*1cf0*/  SYNCS.PHASECHK.TRANS64.TRYWAIT P0, [R2+URZ+0x90], R3 ;  /* 0x00009003020075a7 */ /* 0x000e6400080011ff */
[----:B-1----:R-:W-:Y:S05]  /*1d00*/  @!P0 BRA `(.L_x_32) ;  /* 0x0000004c00d48947 */ /* 0x002fea0003800000 */
.L_x_101:
[----:B------:R-:W2:Y:S01]  /*1d10*/  LDS.128 R4, [R4+0x120] ;  /* 0x0001200004047984 */ /* 0x000ea20000000c00 */
[----:B---3--:R-:W-:Y:S01]  /*1d20*/  ISETP.GE.AND P0, PT, R72, 0x1, PT ;  /* 0x000000014800780c */ /* 0x008fe20003f06270 */
[----:B-1----:R-:W-:Y:S01]  /*1d30*/  VIADD R2, R2, 0xa0 ;  /* 0x000000a002027836 */ /* 0x002fe20000000000 */
[----:B------:R-:W-:Y:S01]  /*1d40*/  @!PT LDS RZ, [RZ] ;  /* 0x00000000fffff984 */ /* 0x000fe20000000800 */
[----:B------:R-:W-:Y:S01]  /*1d50*/  @!PT LDS RZ, [RZ] ;  /* 0x00000000fffff984 */ /* 0x000fe20000000800 */
[----:B------:R-:W-:Y:S01]  /*1d60*/  @!PT LDS RZ, [RZ] ;  /* 0x00000000fffff984 */ /* 0x000fe20000000800 */
[----:B------:R-:W-:Y:S01]  /*1d70*/  @!PT LDS RZ, [RZ] ;  /* 0x00000000fffff984 */ /* 0x000fe20000000800 */
[----:B------:R1:W-:Y:S06]  /*1d80*/  MEMBAR.ALL.CTA ;  /* 0x0000000000007992 */ /* 0x0003ec0000008000 */
[----:B-1----:R-:W1:Y:S01]  /*1d90*/  FENCE.VIEW.ASYNC.S ;  /* 0x00000000000073c6 */ /* 0x002e620000000000 */
[----:B------:R-:W-:-:S04]  /*1da0*/  PRMT R2, RZ, 0x654, R2 ;  /* 0x00000654ff027816 */ /* 0x000fc80000000002 */
[----:B-1----:R1:W-:Y:S01]  /*1db0*/  SYNCS.ARRIVE.TRANS64.RED.A1T0 RZ, [R2+URZ], RZ ;  /* 0x000000ff02ff79a7 */ /* 0x0023e200081004ff */
[----:B--2---:R-:W-:-:S13]  /*1dc0*/  LOP3.LUT P2, RZ, R6, 0x1, RZ, 0xc0, !PT ;  /* 0x0000000106ff7812 */ /* 0x004fda000784c0ff */
[----:B------:R-:W-:Y:S01]  /*1dd0*/  @P2 SHF.R.U32.HI R3, RZ, 0x10, R5 ;  /* 0x00000010ff032819 */ /* 0x000fe20000011605 */
[----:B------:R-:W-:Y:S01]  /*1de0*/  VOTEU.ANY UP0, P2 ;  /* 0x0000000000ff7886 */ /* 0x000fe20001000100 */
[----:B------:R-:W-:Y:S02]  /*1df0*/  @P2 MOV R11, R4 ;  /* 0x00000004000b2202 */ /* 0x000fe40000000f00 */
[----:B------:R-:W-:Y:S02]  /*1e00*/  @P2 R2UR.BROADCAST UR8, R3 ;  /* 0x00000000030822ca */ /* 0x000fe400008e0000 */
[----:B------:R-:W-:-:S11]  /*1e10*/  @P2 LOP3.LUT R8, R5, 0xffff, RZ, 0xc0, !PT ;  /* 0x0000ffff05082812 */ /* 0x000fd600078ec0ff */
[----:B------:R-:W-:Y:S01]  /*1e20*/  @UP0 UMOV UR36, UR8 ;  /* 0x0000000800240c82 */ /* 0x000fe20008000000 */
[----:B-1----:R-:W-:Y:S05]  /*1e30*/  @!P0 BRA `(.L_x_33) ;  /* 0x0000000000b88947 */ /* 0x002fea0003800000 */
[----:B------:R-:W4:Y:S01]  /*1e40*/  LDC.64 R4, c[0x0][0xb18] ;  /* 0x0002c600ff047b82 */ /* 0x000f220000000a00 */
[----:B------:R-:W-:-:S07]  /*1e50*/  ISETP.NE.AND P3, PT, R72, 0x1, PT ;  /* 0x000000014800780c */ /* 0x000fce0003f65270 */
[----:B------:R-:W1:Y:S08]  /*1e60*/  LDC.64 R6, c[0x0][0xb10] ;  /* 0x0002c400ff067b82 */ /* 0x000e700000000a00 */
[----:B------:R-:W2:Y:S08]  /*1e70*/  LDC R16, c[0x0][0xb20] ;  /* 0x0002c800ff107b82 */ /* 0x000eb00000000800 */
[----:B------:R-:W3:Y:S01]  /*1e80*/  LDC R18, c[0x0][0xb0c] ;  /* 0x0002c300ff127b82 */ /* 0x000ee20000000800 */
[----:B----4-:R-:W-:Y:S01]  /*1e90*/  IMAD.HI.U32 R17, R0, R5, RZ ;  /* 0x0000000500117227 */ /* 0x010fe200078e00ff */
[----:B------:R-:W-:-:S03]  /*1ea0*/  ISETP.NE.AND P0, PT, R4, 0x1, PT ;  /* 0x000000010400780c */ /* 0x000fc60003f05270 */
[----:B------:R-:W-:-:S03]  /*1eb0*/  IMAD.HI.U32 R5, R8, R5, RZ ;  /* 0x0000000508057227 */ /* 0x000fc600078e00ff */
[----:B------:R-:W4:Y:S01]  /*1ec0*/  LDC.64 R2, c[0x0][0xb28] ;  /* 0x0002ca00ff027b82 */ /* 0x000f220000000a00 */
[----:B-1----:R-:W-:-:S04]  /*1ed0*/  IMAD.HI.U32 R20, R9, R6, RZ ;  /* 0x0000000609147227 */ /* 0x002fc800078e00ff */
[----:B------:R-:W-:Y:S01]  /*1ee0*/  IMAD.HI.U32 R22, R11, R6, RZ ;  /* 0x000000060b167227 */ /* 0x000fe200078e00ff */
[----:B------:R-:W-:Y:S02]  /*1ef0*/  SHF.R.U32.HI R20, RZ, R7, R20 ;  /* 0x00000007ff147219 */ /* 0x000fe40000011614 */
[-C--:B--2---:R-:W-:Y:S02]  /*1f00*/  SHF.R.U32.HI R17, RZ, R16.reuse, R17 ;  /* 0x00000010ff117219 */ /* 0x084fe40000011611 */
[----:B------:R-:W-:Y:S02]  /*1f10*/  SHF.R.U32.HI R5, RZ, R16, R5 ;  /* 0x00000010ff057219 */ /* 0x000fe40000011605 */
[----:B------:R-:W-:Y:S02]  /*1f20*/  SEL R17, R0, R17, !P0 ;  /* 0x0000001100117207 */ /* 0x000fe40004000000 */
[----:B------:R-:W-:Y:S02]  /*1f30*/  SHF.R.U32.HI R22, RZ, R7, R22 ;  /* 0x00000007ff167219 */ /* 0x000fe40000011616 */
[----:B---3--:R-:W-:-:S02]  /*1f40*/  ISETP.NE.AND P1, PT, R18, 0x1, PT ;  /* 0x000000011200780c */ /* 0x008fc40003f25270 */
[----:B------:R-:W-:Y:S02]  /*1f50*/  SEL R5, R8, R5, !P0 ;  /* 0x0000000508057207 */ /* 0x000fe40004000000 */
[----:B------:R-:W-:Y:S02]  /*1f60*/  SEL R19, R9, R20, !P1 ;  /* 0x0000001409137207 */ /* 0x000fe40004800000 */
[----:B------:R-:W-:Y:S01]  /*1f70*/  SEL R7, R11, R22, !P1 ;  /* 0x000000160b077207 */ /* 0x000fe20004800000 */
[----:B----4-:R-:W-:-:S04]  /*1f80*/  IMAD.HI.U32 R20, R17, R2, RZ ;  /* 0x0000000211147227 */ /* 0x010fc800078e00ff */
[----:B------:R-:W-:Y:S01]  /*1f90*/  IMAD.HI.U32 R6, R19, R2, RZ ;  /* 0x0000000213067227 */ /* 0x000fe200078e00ff */
[----:B------:R-:W-:-:S04]  /*1fa0*/  @P3 SHF.R.U32.HI R17, RZ, R3, R20 ;  /* 0x00000003ff113219 */ /* 0x000fc80000011614 */
[----:B------:R-:W-:Y:S01]  /*1fb0*/  @P3 SHF.R.U32.HI R19, RZ, R3, R6 ;  /* 0x00000003ff133219 */ /* 0x000fe20000011606 */
[----:B------:R-:W-:-:S04]  /*1fc0*/  IMAD R17, R72, R17, RZ ;  /* 0x0000001148117224 */ /* 0x000fc800078e02ff */
[----:B------:R-:W-:Y:S01]  /*1fd0*/  IMAD R6, R72, R19, RZ ;  /* 0x0000001348067224 */ /* 0x000fe200078e02ff */
[C---:B------:R-:W-:Y:S02]  /*1fe0*/  ISETP.GE.AND P0, PT, R5.reuse, R17, PT ;  /* 0x000000110500720c */ /* 0x040fe40003f06270 */
[----:B------:R-:W-:Y:S02]  /*1ff0*/  IADD3 R17, PT, PT, -R5, RZ, RZ ;  /* 0x000000ff05117210 */ /* 0x000fe40007ffe1ff */
[----:B------:R-:W-:Y:S01]  /*2000*/  ISETP.GE.OR P0, PT, R7, R6, P0 ;  /* 0x000000060700720c */ /* 0x000fe20000706670 */
[----:B------:R-:W-:-:S04]  /*2010*/  IMAD.HI.U32 R6, R5, R2, RZ ;  /* 0x0000000205067227 */ /* 0x000fc800078e00ff */
[----:B------:R-:W-:Y:S01]  /*2020*/  IMAD R8, R4, R17, R8 ;  /* 0x0000001104087224 */ /* 0x000fe200078e0208 */
[----:B------:R-:W-:-:S04]  /*2030*/  SHF.R.U32.HI R6, RZ, R3, R6 ;  /* 0x00000003ff067219 */ /* 0x000fc80000011606 */
[----:B------:R-:W-:-:S03]  /*2040*/  SEL R6, R5, R6, !P3 ;  /* 0x0000000605067207 */ /* 0x000fc60005800000 */
[----:B------:R-:W-:-:S04]  /*2050*/  @!P0 IMAD.HI.U32 R16, R7, R2, RZ ;  /* 0x0000000207108227 */ /* 0x000fc800078e00ff */
[----:B------:R-:W-:Y:S01]  /*2060*/  IMAD.MOV R2, RZ, RZ, -R6 ;  /* 0x000000ffff027224 */ /* 0x000fe200078e0a06 */
[----:B------:R-:W-:-:S03]  /*2070*/  @!P0 SHF.R.U32.HI R16, RZ, R3, R16 ;  /* 0x00000003ff108219 */ /* 0x000fc60000011610 */
[----:B------:R-:W-:Y:S01]  /*2080*/  IMAD R2, R72, R2, R5 ;  /* 0x0000000248027224 */ /* 0x000fe200078e0205 */
[----:B------:R-:W-:-:S05]  /*2090*/  @!P0 SEL R3, R7, R16, !P3 ;  /* 0x0000001007038207 */ /* 0x000fca0005800000 */
[--C-:B------:R-:W-:Y:S02]  /*20a0*/  @!P0 IMAD.IADD R6, R6, 0x1, -R3.reuse ;  /* 0x0000000106068824 */ /* 0x100fe400078e0a03 */
[----:B------:R-:W-:Y:S01]  /*20b0*/  @!P0 IMAD R3, R2, R19, R3 ;  /* 0x0000001302038224 */ /* 0x000fe200078e0203 */
[----:B------:R-:W-:Y:S01]  /*20c0*/  IADD3 R2, PT, PT, -R7, RZ, RZ ;  /* 0x000000ff07027210 */ /* 0x000fe20007ffe1ff */
[----:B------:R-:W-:Y:S02]  /*20d0*/  @!P0 IMAD R5, R72, R6, R7 ;  /* 0x0000000648058224 */ /* 0x000fe400078e0207 */
[----:B------:R-:W-:Y:S02]  /*20e0*/  @!P0 IMAD.MOV.U32 R7, RZ, RZ, R3 ;  /* 0x000000ffff078224 */ /* 0x000fe400078e0003 */
[----:B------:R-:W-:Y:S02]  /*20f0*/  IMAD R2, R18, R2, R11 ;  /* 0x0000000212027224 */ /* 0x000fe400078e020b */
[----:B------:R-:W-:-:S02]  /*2100*/  IMAD R8, R5, R4, R8 ;  /* 0x0000000405087224 */ /* 0x000fc400078e0208 */
[----:B------:R-:W-:Y:S02]  /*2110*/  IMAD R11, R7, R18, R2 ;  /* 0x00000012070b7224 */ /* 0x000fe400078e0202 */
.L_x_33:
[----:B------:R-:W1:Y:S02]  /*2120*/  LDCU UR8, c[0x0][0xb30] ;  /* 0x00016600ff0877ac */ /* 0x000e640008000800 */
[----:B-1----:R-:W-:-:S09]  /*2130*/  UISETP.NE.AND UP0, UPT, UR8, 0x1, UPT ;  /* 0x000000010800788c */ /* 0x002fd2000bf05270 */
[----:B------:R-:W-:Y:S05]  /*2140*/  BRA.U UP0, `(.L_x_34) ;  /* 0x0000000100407547 */ /* 0x000fea000b800000 */
[----:B------:R-:W1:Y:S08]  /*2150*/  LDC.64 R4, c[0x0][0xb10] ;  /* 0x0002c400ff047b82 */ /* 0x000e700000000a00 */
[----:B------:R-:W2:Y:S08]  /*2160*/  LDC.64 R2, c[0x0][0xb18] ;  /* 0x0002c600ff027b82 */ /* 0x000eb00000000a00 */
[----:B------:R-:W3:Y:S08]  /*2170*/  LDC R6, c[0x0][0xb20] ;  /* 0x0002c800ff067b82 */ /* 0x000ef00000000800 */
[----:B------:R-:W4:Y:S01]  /*2180*/  LDC R16, c[0x0][0xb0c] ;  /* 0x0002c300ff107b82 */ /* 0x000f220000000800 */
[----:B-1----:R-:W-:-:S05]  /*2190*/  IMAD.HI.U32 R4, R11, R4, RZ ;  /* 0x000000040b047227 */ /* 0x002fca00078e00ff */
[----:B------:R-:W-:Y:S01]  /*21a0*/  SHF.R.U32.HI R4, RZ, R5, R4 ;  /* 0x00000005ff047219 */ /* 0x000fe20000011604 */
[----:B--2---:R-:W-:Y:S01]  /*21b0*/  IMAD.HI.U32 R3, R8, R3, RZ ;  /* 0x0000000308037227 */ /* 0x004fe200078e00ff */
[----:B------:R-:W-:-:S04]  /*21c0*/  ISETP.NE.AND P0, PT, R2, 0x1, PT ;  /* 0x000000010200780c */ /* 0x000fc80003f05270 */
[----:B---3--:R-:W-:-:S04]  /*21d0*/  SHF.R.U32.HI R3, RZ, R6, R3 ;  /* 0x00000006ff037219 */ /* 0x008fc80000011603 */
[----:B------:R-:W-:Y:S02]  /*21e0*/  SEL R3, R8, R3, !P0 ;  /* 0x0000000308037207 */ /* 0x000fe40004000000 */
[----:B----4-:R-:W-:-:S04]  /*21f0*/  ISETP.NE.AND P1, PT, R16, 0x1, PT ;  /* 0x000000011000780c */ /* 0x010fc80003f25270 */
[----:B------:R-:W-:-:S05]  /*2200*/  SEL R4, R11, R4, !P1 ;  /* 0x000000040b047207 */ /* 0x000fca0004800000 */
[----:B------:R-:W-:Y:S02]  /*2210*/  IMAD.IADD R5, R3, 0x1, -R4 ;  /* 0x0000000103057824 */ /* 0x000fe400078e0a04 */
[----:B------:R-:W-:Y:S02]  /*2220*/  IMAD.IADD R3, R4, 0x1, -R3 ;  /* 0x0000000104037824 */ /* 0x000fe400078e0a03 */
[----:B------:R-:W-:Y:S02]  /*2230*/  IMAD R11, R5, R16, R11 ;  /* 0x00000010050b7224 */ /* 0x000fe400078e020b */
[----:B------:R-:W-:-:S07]  /*2240*/  IMAD R8, R3, R2, R8 ;  /* 0x0000000203087224 */ /* 0x000fce00078e0208 */
.L_x_34:
[----:B------:R-:W-:Y:S01]  /*2250*/  VIADD R14, R14, 0x1 ;  /* 0x000000010e0e7836 */ /* 0x000fe20000000000 */
[----:B------:R-:W-:Y:S01]  /*2260*/  PLOP3.LUT P1, PT, PT, PT, PT, 0x80, 0x8 ;  /* 0x000000000008781c */ /* 0x000fe20003f2f070 */
[----:B------:R-:W-:Y:S02]  /*2270*/  IMAD.IADD R165, R11, 0x1, R154 ;  /* 0x000000010ba57824 */ /* 0x000fe400078e029a */
[----:B------:R-:W-:Y:S01]  /*2280*/  IMAD.IADD R155, R8, 0x1, R143 ;  /* 0x00000001089b7824 */ /* 0x000fe200078e028f */
[----:B------:R-:W-:-:S04]  /*2290*/  ISETP.NE.AND P0, PT, R14, 0x2, PT ;  /* 0x000000020e00780c */ /* 0x000fc80003f05270 */
[----:B------:R-:W-:Y:S02]  /*22a0*/  SEL R2, RZ, 0x1, P0 ;  /* 0x00000001ff027807 */ /* 0x000fe40000000000 */
[----:B------:R-:W-:Y:S02]  /*22b0*/  SEL R14, R14, RZ, P0 ;  /* 0x000000ff0e0e7207 */ /* 0x000fe40000000000 */
[----:B------:R-:W-:Y:S01]  /*22c0*/  LOP3.LUT R13, R13, R2, RZ, 0x3c, !PT ;  /* 0x000000020d0d7212 */ /* 0x000fe200078e3cff */
[----:B------:R-:W-:Y:S06]  /*22d0*/  @P2 BRA `(.L_x_35) ;  /* 0xfffffff000982947 */ /* 0x000fec000383ffff */
[----:B------:R-:W-:Y:S01]  /*22e0*/  UIADD3 UR4, UPT, UPT, UR4, 0x38, URZ ;  /* 0x0000003804047890 */ /* 0x000fe2000fffe0ff */
[----:B------:R-:W-:-:S03]  /*22f0*/  SHF.L.U32 R3, R15, 0x1f, RZ ;  /* 0x0000001f0f037819 */ /* 0x000fc600000006ff */
[----:B------:R-:W-:-:S09]  /*2300*/  ULEA UR5, UR6, UR4, 0x3 ;  /* 0x0000000406057291 */ /* 0x000fd2000f8e18ff */
[----:B------:R-:W1:Y:S02]  /*2310*/  SYNCS.PHASECHK.TRANS64.TRYWAIT P0, [UR5], R3 ;  /* 0x00000003ff0075a7 */ /* 0x000e640008001105 */
[----:B-1----:R-:W-:Y:S05]  /*2320*/  @!P0 BRA `(.L_x_36) ;  /* 0x0000004800608947 */ /* 0x002fea0003800000 */
.L_x_103:
[----:B------:R-:W-:-:S04]  /*2330*/  UIADD3 UR6, UPT, UPT, UR6, 0x1, URZ ;  /* 0x0000000106067890 */ /* 0x000fc8000fffe0ff */
[----:B------:R-:W-:-:S04]  /*2340*/  UISETP.NE.AND UP0, UPT, UR6, 0x7, UPT ;  /* 0x000000070600788c */ /* 0x000fc8000bf05270 */
[----:B------:R-:W-:Y:S02]  /*2350*/  USEL UR7, URZ, 0x1, UP0 ;  /* 0x00000001ff077887 */ /* 0x000fe40008000000 */
[----:B------:R-:W-:-:S04]  /*2360*/  USEL UR6, UR6, URZ, UP0 ;  /* 0x000000ff06067287 */ /* 0x000fc80008000000 */
[----:B------:R-:W-:Y:S01]  /*2370*/  ULEA UR5, UR6, UR4, 0x3 ;  /* 0x0000000406057291 */ /* 0x000fe2000f8e18ff */
[----:B------:R-:W-:-:S04]  /*2380*/  LOP3.LUT R2, R15, UR7, RZ, 0x3c, !PT ;  /* 0x000000070f027c12 */ /* 0x000fc8000f8e3cff */
[----:B-1----:R-:W-:-:S04]  /*2390*/  SHF.L.U32 R3, R2, 0x1f, RZ ;  /* 0x0000001f02037819 */ /* 0x002fc800000006ff */
[----:B------:R-:W1:Y:S02]  /*23a0*/  SYNCS.PHASECHK.TRANS64.TRYWAIT P0, [UR5], R3 ;  /* 0x00000003ff0075a7 */ /* 0x000e640008001105 */
[----:B-1----:R-:W-:Y:S05]  /*23b0*/  @!P0 BRA `(.L_x_37) ;  /* 0x0000004800548947 */ /* 0x002fea0003800000 */
.L_x_105:
        /* <DEDUP_REMOVED lines=9> */
.L_x_107:
        /* <DEDUP_REMOVED lines=9> */
.L_x_109:
        /* <DEDUP_REMOVED lines=9> */
.L_x_111:
        /* <DEDUP_REMOVED lines=9> */
.L_x_113:
[----:B------:R-:W-:-:S04]  /*2600*/  UIADD3 UR6, UPT, UPT, UR6, 0x1, URZ ;  /* 0x0000000106067890 */ /* 0x000fc8000fffe0ff */
[----:B------:R-:W-:-:S04]  /*2610*/  UISETP.NE.AND UP0, UPT, UR6, 0x7, UPT ;  /* 0x000000070600788c */ /* 0x000fc8000bf05270 */
[----:B------:R-:W-:Y:S02]  /*2620*/  USEL UR5, URZ, 0x1, UP0 ;  /* 0x00000001ff057887 */ /* 0x000fe40008000000 */
[----:B------:R-:W-:-:S04]  /*2630*/  USEL UR6, UR6, URZ, UP0 ;  /* 0x000000ff06067287 */ /* 0x000fc80008000000 */
[----:B------:R-:W-:Y:S01]  /*2640*/  ULEA UR6, UR6, UR4, 0x3 ;  /* 0x0000000406067291 */ /* 0x000fe2000f8e18ff */
[----:B-1----:R-:W-:-:S04]  /*2650*/  LOP3.LUT R3, R2, UR5, RZ, 0x3c, !PT ;  /* 0x0000000502037c12 */ /* 0x002fc8000f8e3cff */
[----:B------:R-:W-:Y:S01]  /*2660*/  SHF.L.U32 R3, R3, 0x1f, RZ ;  /* 0x0000001f03037819 */ /* 0x000fe200000006ff */
[----:B----4-:R-:W-:-:S07]  /*2670*/  IMAD.U32 R0, RZ, RZ, UR6 ;  /* 0x00000006ff007e24 */ /* 0x010fce000f8e00ff */
.L_x_42:
[----:B-1----:R1:W2:Y:S02]  /*2680*/  SYNCS.PHASECHK.TRANS64.TRYWAIT P0, [R0+URZ], R3 ;  /* 0x00000003000075a7 */ /* 0x0022a400080011ff */
[----:B--2---:R-:W-:Y:S05]  /*2690*/  @!P0 NANOSLEEP.SYNCS 0x989680 ;  /* 0x009896800000895d */ /* 0x004fea0003900000 */
[----:B------:R-:W2:Y:S02]  /*26a0*/  @!P0 SYNCS.PHASECHK.TRANS64 P0, [R0+URZ], R3 ;  /* 0x00000003000085a7 */ /* 0x000ea400080010ff */
[----:B--2---:R-:W-:Y:S05]  /*26b0*/  @P0 EXIT ;  /* 0x000000000000094d */ /* 0x004fea0003800000 */
[----:B------:R-:W-:Y:S05]  /*26c0*/  BRA `(.L_x_42) ;  /* 0xfffffffc00ec7947 */ /* 0x000fea000383ffff */
.L_x_17:
[----:B------:R-:W-:-:S04]  /*26d0*/  UISETP.NE.AND UP1, UPT, UR37, URZ, UPT ;  /* 0x000000ff2500728c */ /* 0x000fc8000bf25270 */
[----:B------:R-:W-:-:S09]  /*26e0*/  UISETP.NE.OR UP1, UPT, UR8, 0x1, UP1 ;  /* 0x000000010800788c */ /* 0x000fd20008f25670 */
[----:B------:R-:W-:Y:S05]  /*26f0*/  BRA.U UP1, `(.L_x_43) ;  /* 0x0000000501487547 */ /* 0x000fea000b800000 */
[----:B------:R-:W-:Y:S01]  /*2700*/  ISETP.NE.AND P2, PT, R2, RZ, PT ;  /* 0x000000ff0200720c */ /* 0x000fe20003f45270 */
[----:B------:R-:W-:Y:S01]  /*2710*/  IMAD.MOV.U32 R12, RZ, RZ, 0x1 ;  /* 0x00000001ff0c7424 */ /* 0x000fe200078e00ff */
[----:B------:R-:W-:Y:S02]  /*2720*/  CS2R R10, SRZ ;  /* 0x00000000000a7805 */ /* 0x000fe4000001ff00 */
[----:B------:R-:W-:Y:S01]  /*2730*/  CS2R R8, SRZ ;  /* 0x0000000000087805 */ /* 0x000fe2000001ff00 */
[----:B------:R-:W-:Y:S01]  /*2740*/  UMOV UR4, 0x400 ;  /* 0x0000040000047882 */ /* 0x000fe20000000000 */
[----:B------:R-:W-:Y:S01]  /*2750*/  UMOV UR6, URZ ;  /* 0x000000ff00067c82 */ /* 0x000fe20008000000 */
[----:B------:R-:W-:-:S12]  /*2760*/  ULEA UR37, UR37, UR4, 0x18 ;  /* 0x0000000425257291 */ /* 0x000fd8000f8ec0ff */
.L_x_47:
[----:B------:R-:W-:Y:S02]  /*2770*/  LEA R0, R8, UR37, 0x3 ;  /* 0x0000002508007c11 */ /* 0x000fe4000f8e18ff */
[----:B------:R-:W-:-:S03]  /*2780*/  SHF.L.U32 R5, R9, 0x1f, RZ ;  /* 0x0000001f09057819 */ /* 0x000fc600000006ff */
[----:B------:R-:W-:Y:S01]  /*2790*/  VIADD R4, R0, 0x100 ;  /* 0x0000010000047836 */ /* 0x000fe20000000000 */
[----:B------:R-:W1:Y:S02]  /*27a0*/  SYNCS.PHASECHK.TRANS64.TRYWAIT P0, [R0+URZ+0xf0], R5 ;  /* 0x0000f005000075a7 */ /* 0x000e6400080011ff */
[----:B-1----:R-:W-:Y:S05]  /*27b0*/  @!P0 BRA `(.L_x_44) ;  /* 0x0000004400cc8947 */ /* 0x002fea0003800000 */
.L_x_114:
[----:B------:R-:W-:Y:S01]  /*27c0*/  ULEA UR5, UR6, UR37, 0x3 ;  /* 0x0000002506057291 */ /* 0x000fe2000f8e18ff */
[----:B------:R-:W-:Y:S02]  /*27d0*/  PRMT R4, RZ, 0x654, R4 ;  /* 0x00000654ff047816 */ /* 0x000fe40000000004 */
[----:B-1----:R-:W-:Y:S01]  /*27e0*/  SHF.L.U32 R5, R12, 0x1f, RZ ;  /* 0x0000001f0c057819 */ /* 0x002fe200000006ff */
[----:B------:R-:W-:Y:S01]  /*27f0*/  UIADD3 UR4, UPT, UPT, UR5, 0x90, URZ ;  /* 0x0000009005047890 */ /* 0x000fe2000fffe0ff */
[----:B------:R1:W-:Y:S05]  /*2800*/  SYNCS.ARRIVE.TRANS64.RED.A1T0 RZ, [R4+URZ], RZ ;  /* 0x000000ff04ff79a7 */ /* 0x0003ea00081004ff */
[----:B------:R-:W-:Y:S01]  /*2810*/  IMAD.U32 R7, RZ, RZ, UR4 ;  /* 0x00000004ff077e24 */ /* 0x000fe2000f8e00ff */
[----:B------:R-:W2:Y:S04]  /*2820*/  SYNCS.PHASECHK.TRANS64.TRYWAIT P0, [UR5+0xa0], R5 ;  /* 0x0000a005ff0075a7 */ /* 0x000ea80008001105 */
[----:B------:R-:W-:Y:S01]  /*2830*/  PRMT R6, R2, 0x654, R7 ;  /* 0x0000065402067816 */ /* 0x000fe20000000007 */
[----:B-1----:R-:W-:Y:S01]  /*2840*/  @!P2 IMAD.MOV.U32 R4, RZ, RZ, 0x10 ;  /* 0x00000010ff04a424 */ /* 0x002fe200078e00ff */
[----:B--2---:R-:W-:Y:S06]  /*2850*/  @!P0 BRA `(.L_x_45) ;  /* 0x0000004400b88947 */ /* 0x004fec0003800000 */
.L_x_116:
[----:B------:R-:W-:Y:S01]  /*2860*/  ULEA UR4, UR6, UR37, 0x4 ;  /* 0x0000002506047291 */ /* 0x000fe2000f8e20ff */
[----:B------:R-:W-:Y:S01]  /*2870*/  SEL R3, R6, R3, !P2 ;  /* 0x0000000306037207 */ /* 0x000fe20005000000 */
[----:B------:R-:W-:Y:S01]  /*2880*/  UIADD3 UR5, UPT, UPT, UR5, 0x90, URZ ;  /* 0x0000009005057890 */ /* 0x000fe2000fffe0ff */
[----:B-1----:R-:W-:Y:S01]  /*2890*/  LEA R0, R11, UR37, 0x3 ;  /* 0x000000250b007c11 */ /* 0x002fe2000f8e18ff */
[----:B------:R-:W-:Y:S01]  /*28a0*/  UIADD3 UR4, UPT, UPT, UR4, 0x120, URZ ;  /* 0x0000012004047890 */ /* 0x000fe2000fffe0ff */
[----:B------:R-:W-:Y:S01]  /*28b0*/  SHF.L.U32 R5, R10, 0x1f, RZ ;  /* 0x0000001f0a057819 */ /* 0x000fe200000006ff */
[----:B------:R1:W-:Y:S01]  /*28c0*/  @!P2 SYNCS.ARRIVE.TRANS64.RED RZ, [R3+URZ], R4 ;  /* 0x0000000403ffa9a7 */ /* 0x0003e200080004ff */
[----:B------:R-:W-:Y:S01]  /*28d0*/  UIADD3 UR6, UPT, UPT, UR6, 0x1, URZ ;  /* 0x0000000106067890 */ /* 0x000fe2000fffe0ff */
[----:B------:R-:W-:-:S03]  /*28e0*/  VIADD R8, R8, 0x1 ;  /* 0x0000000108087836 */ /* 0x000fc60000000000 */
[----:B------:R-:W-:Y:S02]  /*28f0*/  UISETP.NE.AND UP0, UPT, UR6, 0x2, UPT ;  /* 0x000000020600788c */ /* 0x000fe4000bf05270 */
[----:B------:R-:W-:Y:S06]  /*2900*/  UGETNEXTWORKID.BROADCAST [UR4], [UR5] ;  /* 0x00000000040073ca */ /* 0x000fec0008000100 */
[----:B------:R-:W-:Y:S01]  /*2910*/  USEL UR4, URZ, 0x1, UP0 ;  /* 0x00000001ff047887 */ /* 0x000fe20008000000 */
[----:B------:R-:W-:Y:S01]  /*2920*/  ISETP.NE.AND P0, PT, R8, 0x2, PT ;  /* 0x000000020800780c */ /* 0x000fe20003f05270 */
[----:B------:R-:W-:Y:S01]  /*2930*/  USEL UR6, UR6, URZ, UP0 ;  /* 0x000000ff06067287 */ /* 0x000fe20008000000 */
[----:B------:R-:W2:Y:S03]  /*2940*/  SYNCS.PHASECHK.TRANS64.TRYWAIT P1, [R0+URZ+0x90], R5 ;  /* 0x00009005000075a7 */ /* 0x000ea600080211ff */
[----:B------:R-:W-:Y:S01]  /*2950*/  LOP3.LUT R12, R12, UR4, RZ, 0x3c, !PT ;  /* 0x000000040c0c7c12 */ /* 0x000fe2000f8e3cff */
[----:B-12---:R-:W-:Y:S07]  /*2960*/  @!P1 BRA `(.L_x_46) ;  /* 0x00000044008c9947 */ /* 0x006fee0003800000 */
.L_x_117:
[C---:B------:R-:W-:Y:S01]  /*2970*/  LEA R4, R11.reuse, UR37, 0x4 ;  /* 0x000000250b047c11 */ /* 0x040fe2000f8e20ff */
[----:B-1----:R-:W-:Y:S01]  /*2980*/  VIADD R0, R0, 0xa0 ;  /* 0x000000a000007836 */ /* 0x002fe20000000000 */
[----:B------:R-:W-:Y:S01]  /*2990*/  SEL R8, R8, RZ, P0 ;  /* 0x000000ff08087207 */ /* 0x000fe20000000000 */
[----:B------:R-:W-:-:S03]  /*29a0*/  VIADD R11, R11, 0x1 ;  /* 0x000000010b0b7836 */ /* 0x000fc60000000000 */
[----:B------:R-:W1:Y:S01]  /*29b0*/  LDS.128 R4, [R4+0x120] ;  /* 0x0001200004047984 */ /* 0x000e620000000c00 */
[----:B------:R-:W-:Y:S02]  /*29c0*/  PRMT R0, RZ, 0x654, R0 ;  /* 0x00000654ff007816 */ /* 0x000fe40000000000 */
[C---:B------:R-:W-:Y:S01]  /*29d0*/  ISETP.NE.AND P1, PT, R11.reuse, 0x2, PT ;  /* 0x000000020b00780c */ /* 0x040fe20003f25270 */
[----:B------:R-:W-:Y:S01]  /*29e0*/  @!PT LDS RZ, [RZ] ;  /* 0x00000000fffff984 */ /* 0x000fe20000000800 */
[----:B------:R-:W-:Y:S01]  /*29f0*/  @!PT LDS RZ, [RZ] ;  /* 0x00000000fffff984 */ /* 0x000fe20000000800 */
[----:B------:R-:W-:Y:S01]  /*2a00*/  @!PT LDS RZ, [RZ] ;  /* 0x00000000fffff984 */ /* 0x000fe20000000800 */
[----:B------:R-:W-:Y:S01]  /*2a10*/  @!PT LDS RZ, [RZ] ;  /* 0x00000000fffff984 */ /* 0x000fe20000000800 */
[----:B------:R2:W-:Y:S06]  /*2a20*/  MEMBAR.ALL.CTA ;  /* 0x0000000000007992 */ /* 0x0005ec0000008000 */
[----:B--2---:R-:W2:Y:S01]  /*2a30*/  FENCE.VIEW.ASYNC.S ;  /* 0x00000000000073c6 */ /* 0x004ea20000000000 */
[----:B------:R-:W-:Y:S01]  /*2a40*/  SEL R11, R11, RZ, P1 ;  /* 0x000000ff0b0b7207 */ /* 0x000fe20000800000 */
[----:B--2---:R2:W-:Y:S01]  /*2a50*/  SYNCS.ARRIVE.TRANS64.RED.A1T0 RZ, [R0+URZ], RZ ;  /* 0x000000ff00ff79a7 */ /* 0x0045e200081004ff */
[----:B-1----:R-:W-:-:S02]  /*2a60*/  LOP3.LUT P3, RZ, R6, 0x1, RZ, 0xc0, !PT ;  /* 0x0000000106ff7812 */ /* 0x002fc4000786c0ff */
[----:B------:R-:W-:-:S04]  /*2a70*/  SEL R5, RZ, 0x1, P1 ;  /* 0x00000001ff057807 */ /* 0x000fc80000800000 */
[----:B------:R-:W-:Y:S02]  /*2a80*/  LOP3.LUT R10, R10, R5, RZ, 0x3c, !PT ;  /* 0x000000050a0a7212 */ /* 0x000fe400078e3cff */
[----:B--2---:R-:W-:-:S04]  /*2a90*/  SEL R0, RZ, 0x1, P0 ;  /* 0x00000001ff007807 */ /* 0x004fc80000000000 */
[----:B------:R-:W-:Y:S01]  /*2aa0*/  LOP3.LUT R9, R9, R0, RZ, 0x3c, !PT ;  /* 0x0000000009097212 */ /* 0x000fe200078e3cff */
[----:B------:R-:W-:Y:S06]  /*2ab0*/  @P3 BRA `(.L_x_47) ;  /* 0xfffffffc002c3947 */ /* 0x000fec000383ffff */
[----:B------:R-:W-:Y:S01]  /*2ac0*/  ULEA UR5, UR6, UR37, 0x3 ;  /* 0x0000002506057291 */ /* 0x000fe2000f8e18ff */
[----:B------:R-:W-:-:S08]  /*2ad0*/  SHF.L.U32 R3, R12, 0x1f, RZ ;  /* 0x0000001f0c037819 */ /* 0x000fd000000006ff */
[----:B------:R-:W1:Y:S02]  /*2ae0*/  SYNCS.PHASECHK.TRANS64 P0, [UR5+0xa0], R3 ;  /* 0x0000a003ff0075a7 */ /* 0x000e640008001005 */
[----:B-1----:R-:W-:Y:S05]  /*2af0*/  @P0 BRA `(.L_x_48) ;  /* 0x0000000000080947 */ /* 0x002fea0003800000 */
[----:B------:R-:W1:Y:S02]  /*2b00*/  SYNCS.PHASECHK.TRANS64.TRYWAIT P0, [UR5+0xa0], R3 ;  /* 0x0000a003ff0075a7 */ /* 0x000e640008001105 */
[----:B-1----:R-:W-:Y:S05]  /*2b10*/  @!P0 BRA `(.L_x_49) ;  /* 0x0000004400348947 */ /* 0x002fea0003800000 */
.L_x_48:
[----:B------:R-:W-:-:S04]  /*2b20*/  UIADD3 UR4, UPT, UPT, UR6, 0x1, URZ ;  /* 0x0000000106047890 */ /* 0x000fc8000fffe0ff */
[----:B------:R-:W-:-:S04]  /*2b30*/  UISETP.NE.AND UP0, UPT, UR4, 0x2, UPT ;  /* 0x000000020400788c */ /* 0x000fc8000bf05270 */
[----:B------:R-:W-:Y:S02]  /*2b40*/  USEL UR7, URZ, 0x1, UP0 ;  /* 0x00000001ff077887 */ /* 0x000fe40008000000 */
[----:B------:R-:W-:-:S04]  /*2b50*/  USEL UR4, UR4, URZ, UP0 ;  /* 0x000000ff04047287 */ /* 0x000fc80008000000 */
[----:B------:R-:W-:Y:S01]  /*2b60*/  ULEA UR4, UR4, UR37, 0x3 ;  /* 0x0000002504047291 */ /* 0x000fe2000f8e18ff */
[----:B-1----:R-:W-:-:S04]  /*2b70*/  LOP3.LUT R3, R12, UR7, RZ, 0x3c, !PT ;  /* 0x000000070c037c12 */ /* 0x002fc8000f8e3cff */
[----:B------:R-:W-:-:S04]  /*2b80*/  SHF.L.U32 R0, R3, 0x1f, RZ ;  /* 0x0000001f03007819 */ /* 0x000fc800000006ff */
[----:B------:R-:W1:Y:S02]  /*2b90*/  SYNCS.PHASECHK.TRANS64 P0, [UR4+0xa0], R0 ;  /* 0x0000a000ff0075a7 */ /* 0x000e640008001004 */
[----:B-1----:R-:W-:Y:S05]  /*2ba0*/  @P0 EXIT ;  /* 0x000000000000094d */ /* 0x002fea0003800000 */
[----:B------:R-:W-:Y:S02]  /*2bb0*/  SHF.L.U32 R3, R3, 0x1f, RZ ;  /* 0x0000001f03037819 */ /* 0x000fe400000006ff */
[----:B------:R-:W-:-:S07]  /*2bc0*/  MOV R0, UR4 ;  /* 0x0000000400007c02 */ /* 0x000fce0008000f00 */
.L_x_50:
[----:B-1----:R1:W2:Y:S02]  /*2bd0*/  SYNCS.PHASECHK.TRANS64.TRYWAIT P0, [R0+URZ+0xa0], R3 ;  /* 0x0000a003000075a7 */ /* 0x0022a400080011ff */
[----:B--2---:R-:W-:Y:S05]  /*2be0*/  @!P0 NANOSLEEP.SYNCS 0x989680 ;  /* 0x009896800000895d */ /* 0x004fea0003900000 */
[----:B------:R-:W2:Y:S02]  /*2bf0*/  @!P0 SYNCS.PHASECHK.TRANS64 P0, [R0+URZ+0xa0], R3 ;  /* 0x0000a003000085a7 */ /* 0x000ea400080010ff */
[----:B--2---:R-:W-:Y:S05]  /*2c00*/  @P0 EXIT ;  /* 0x000000000000094d */ /* 0x004fea0003800000 */
[----:B------:R-:W-:Y:S05]  /*2c10*/  BRA `(.L_x_50) ;  /* 0xfffffffc00ec7947 */ /* 0x000fea000383ffff */
.L_x_43:
[----:B------:R-:W-:-:S09]  /*2c20*/  UISETP.NE.AND UP1, UPT, UR8, URZ, UPT ;  /* 0x000000ff0800728c */ /* 0x000fd2000bf25270 */
[----:B------:R-:W-:Y:S05]  /*2c30*/  BRA.U UP1, `(.L_x_51) ;  /* 0x0000000d01b47547 */ /* 0x000fea000b800000 */
[----:B------:R-:W-:Y:S01]  /*2c40*/  UMOV UR4, 0x40 ;  /* 0x0000004000047882 */ /* 0x000fe20000000000 */
[----:B------:R-:W-:Y:S01]  /*2c50*/  NOP ;  /* 0x0000000000007918 */ /* 0x000fe20000000000 */
[----:B------:R-:W-:Y:S01]  /*2c60*/  ULEA UR4, UR37, UR4, 0x18 ;  /* 0x0000000425047291 */ /* 0x000fe2000f8ec0ff */
[----:B------:R-:W-:Y:S02]  /*2c70*/  UMOV UR5, 0x400 ;  /* 0x0000040000057882 */ /* 0x000fe40000000000 */
[----:B------:R-:W-:-:S06]  /*2c80*/  ULEA UR37, UR37, UR5, 0x18 ;  /* 0x0000000525257291 */ /* 0x000fcc000f8ec0ff */
[----:B------:R-:W1:Y:S02]  /*2c90*/  LDS.U8 R0, [UR4+0x1c] ;  /* 0x00001c04ff007984 */ /* 0x000e640008000000 */
[----:B-1----:R-:W-:-:S13]  /*2ca0*/  ISETP.NE.AND P0, PT, R0, RZ, PT ;  /* 0x000000ff0000720c */ /* 0x002fda0003f05270 */
[----:B------:R-:W-:Y:S05]  /*2cb0*/  @P0 BRA `(.L_x_52) ;  /* 0x0000000000580947 */ /* 0x000fea0003800000 */
[----:B------:R-:W-:-:S13]  /*2cc0*/  ELECT P0, URZ, PT ;  /* 0x0000000000ff782f */ /* 0x000fda0003800000 */
[----:B------:R-:W-:Y:S05]  /*2cd0*/  @!P0 BRA `(.L_x_53) ;  /* 0x0000000000608947 */ /* 0x000fea0003800000 */
[----:B------:R-:W-:Y:S01]  /*2ce0*/  UMOV UR5, 0x10 ;  /* 0x0000001000057882 */ /* 0x000fe20000000000 */
[----:B------:R-:W-:Y:S01]  /*2cf0*/  HFMA2 R0, -RZ, RZ, 0, 5.9604644775390625e-08 ;  /* 0x00000001ff007431 */ /* 0x000fe200000001ff */
[----:B------:R-:W-:-:S03]  /*2d00*/  MOV R2, 0xffff ;  /* 0x0000ffff00027802 */ /* 0x000fc60000000f00 */
[----:B------:R-:W-:Y:S04]  /*2d10*/  DEPBAR.LE SB1, 0x36 ;  /* 0x00009d800000791a */ /* 0x000fe80000000000 */
[----:B------:R-:W1:Y:S02]  /*2d20*/  UTCATOMSWS.FIND_AND_SET.ALIGN UP0, UR5, UR5 ;  /* 0x00000005000575e3 */ /* 0x000e640008000800 */
[----:B-1----:R-:W-:Y:S01]  /*2d30*/  MOV R3, UR5 ;  /* 0x0000000500037c02 */ /* 0x002fe20008000f00 */
[----:B------:R-:W-:Y:S06]  /*2d40*/  BRA.U UP0, `(.L_x_54) ;  /* 0x0000000100187547 */ /* 0x000fec000b800000 */
.L_x_55:
[----:B------:R-:W-:Y:S05]  /*2d50*/  NANOSLEEP 0x64 ;  /* 0x000000640000795d */ /* 0x000fea0003800000 */
[----:B------:R-:W-:-:S05]  /*2d60*/  UMOV UR5, 0x10 ;  /* 0x0000001000057882 */ /* 0x000fca0000000000 */
[----:B------:R-:W-:Y:S04]  /*2d70*/  DEPBAR.LE SB1, 0x36 ;  /* 0x00009d800000791a */ /* 0x000fe80000000000 */
[----:B------:R-:W1:Y:S02]  /*2d80*/  UTCATOMSWS.FIND_AND_SET.ALIGN UP0, UR5, UR5 ;  /* 0x00000005000575e3 */ /* 0x000e640008000800 */
[----:B-1----:R-:W-:Y:S01]  /*2d90*/  MOV R3, UR5 ;  /* 0x0000000500037c02 */ /* 0x002fe20008000f00 */
[----:B------:R-:W-:Y:S05]  /*2da0*/  BRA.U !UP0, `(.L_x_55) ;  /* 0xfffffffd08e87547 */ /* 0x000fea000b83ffff */
.L_x_54:
[-C--:B------:R-:W-:Y:S02]  /*2db0*/  SHF.L.U32 R2, R2, R3.reuse, RZ ;  /* 0x0000000302027219 */ /* 0x080fe400000006ff */
[----:B------:R-:W-:Y:S01]  /*2dc0*/  SHF.L.U32 R0, R0, R3, RZ ;  /* 0x0000000300007219 */ /* 0x000fe200000006ff */
[----:B------:R-:W-:Y:S02]  /*2dd0*/  IMAD.SHL.U32 R3, R3, 0x20, RZ ;  /* 0x0000002003037824 */ /* 0x000fe400078e00ff */
[----:B------:R1:W-:Y:S04]  /*2de0*/  ATOMS.OR RZ, [UR4+0x14], R2 ;  /* 0x00001402ffff798c */ /* 0x0003e8000b000004 */
[----:B------:R1:W-:Y:S04]  /*2df0*/  ATOMS.OR RZ, [UR4+0x18], R0 ;  /* 0x00001800ffff798c */ /* 0x0003e8000b000004 */
[----:B------:R1:W-:Y:S01]  /*2e00*/  STS [UR37+0x140], R3 ;  /* 0x00014003ff007988 */ /* 0x0003e20008000825 */
[----:B------:R-:W-:Y:S05]  /*2e10*/  BRA `(.L_x_53) ;  /* 0x0000000000107947 */ /* 0x000fea0003800000 */
.L_x_52:
[----:B------:R-:W-:Y:S02]  /*2e20*/  MOV R0, 0xffffffff ;  /* 0xffffffff00007802 */ /* 0x000fe40000000f00 */
[----:B------:R-:W-:-:S03]  /*2e30*/  MOV R2, 0x2e60 ;  /* 0x00002e6000027802 */ /* 0x000fc60000000f00 */
[----:B------:R1:W-:Y:S04]  /*2e40*/  STS [UR37+0x140], R0 ;  /* 0x00014000ff007988 */ /* 0x0003e80008000825 */
[----:B-1-3-5:R-:W-:Y:S05]  /*2e50*/  CALL.REL.NOINC `($__internal_1_$__cuda_sm10x_tcgen05_guardrail_trap_phase_invalid_during_alloc) ;  /* 0x0000004400b07944 */ /* 0x02afea0003c00000 */
.L_x_53:
[----:B------:R-:W-:Y:S05]  /*2e60*/  WARPSYNC.ALL ;  /* 0x0000000000007948 */ /* 0x000fea0003800000 */
[----:B------:R-:W2:Y:S01]  /*2e70*/  S2UR UR5, SR_CgaCtaId ;  /* 0x00000000000579c3 */ /* 0x000ea20000008800 */
[----:B------:R-:W-:Y:S01]  /*2e80*/  UMOV UR4, 0x400 ;  /* 0x0000040000047882 */ /* 0x000fe20000000000 */
[----:B------:R-:W-:-:S06]  /*2e90*/  NOP ;  /* 0x0000000000007918 */ /* 0x000fcc0000000000 */
[----:B------:R-:W-:Y:S06]  /*2ea0*/  BAR.ARV 0x6, 0xa0 ;  /* 0x0182800000007b1d */ /* 0x000fec0000002000 */
[----:B------:R-:W4:Y:S01]  /*2eb0*/  LDCU UR7, c[0x0][0x38c] ;  /* 0x00007180ff0777ac */ /* 0x000f220008000800 */
[----:B------:R-:W-:Y:S01]  /*2ec0*/  IMAD.MOV.U32 R11, RZ, RZ, 0x1 ;  /* 0x00000001ff0b7424 */ /* 0x000fe200078e00ff */
[----:B------:R-:W-:Y:S01]  /*2ed0*/  CS2R R8, SRZ ;  /* 0x0000000000087805 */ /* 0x000fe2000001ff00 */
[----:B------:R-:W-:Y:S01]  /*2ee0*/  IMAD.MOV.U32 R10, RZ, RZ, RZ ;  /* 0x000000ffff0a7224 */ /* 0x000fe200078e00ff */
[----:B------:R-:W3:Y:S01]  /*2ef0*/  LDCU UR6, c[0x0][0x38c] ;  /* 0x00007180ff0677ac */ /* 0x000ee20008000800 */
[----:B------:R-:W-:Y:S01]  /*2f00*/  UMOV UR15, URZ ;  /* 0x000000ff000f7c82 */ /* 0x000fe20008000000 */
[----:B------:R-:W-:Y:S01]  /*2f10*/  UMOV UR14, URZ ;  /* 0x000000ff000e7c82 */ /* 0x000fe20008000000 */
[----:B--2---:R-:W-:Y:S01]  /*2f20*/  ULEA UR5, UR5, UR4, 0x18 ;  /* 0x0000000405057291 */ /* 0x004fe2000f8ec0ff */
[----:B------:R-:W-:Y:S01]  /*2f30*/  UMOV UR24, 0x0 ;  /* 0x0000000000187882 */ /* 0x000fe20000000000 */
[----:B------:R-:W-:-:S02]  /*2f40*/  UMOV UR25, 0x8100010 ;  /* 0x0810001000197882 */ /* 0x000fc40000000000 */
[----:B------:R-:W-:Y:S02]  /*2f50*/  UIADD3 UR10, UPT, UPT, UR5, 0x4400, URZ ;  /* 0x00004400050a7890 */ /* 0x000fe4000fffe0ff */
[----:B------:R-:W-:Y:S02]  /*2f60*/  UIADD3 UR11, UPT, UPT, UR5, 0x20400, URZ ;  /* 0x00020400050b7890 */ /* 0x000fe4000fffe0ff */
[----:B----4-:R-:W-:Y:S01]  /*2f70*/  UIADD3 UR7, UPT, UPT, UR7, 0x7f, URZ ;  /* 0x0000007f07077890 */ /* 0x010fe2000fffe0ff */
[----:B-1----:R-:W1:Y:S01]  /*2f80*/  LDS R0, [UR5+0x140] ;  /* 0x00014005ff007984 */ /* 0x002e620008000800 */
[----:B------:R-:W-:Y:S02]  /*2f90*/  USHF.R.U32.HI UR10, URZ, 0x4, UR10 ;  /* 0x00000004ff0a7899 */ /* 0x000fe4000801160a */
[----:B------:R-:W-:Y:S02]  /*2fa0*/  USHF.R.S32.HI UR4, URZ, 0x1f, UR7 ;  /* 0x0000001fff047899 */ /* 0x000fe40008011407 */
[----:B------:R-:W-:-:S02]  /*2fb0*/  USHF.R.U32.HI UR11, URZ, 0x4, UR11 ;  /* 0x00000004ff0b7899 */ /* 0x000fc4000801160b */
[----:B------:R-:W-:Y:S02]  /*2fc0*/  ULEA.HI UR4, UR4, UR7, URZ, 0x7 ;  /* 0x0000000704047291 */ /* 0x000fe4000f8f38ff */
[----:B------:R-:W-:Y:S02]  /*2fd0*/  ULOP3.LUT UR10, UR10, 0x3fff, URZ, 0xc0, !UPT ;  /* 0x00003fff0a0a7892 */ /* 0x000fe4000f8ec0ff */
[----:B------:R-:W-:Y:S02]  /*2fe0*/  USHF.R.S32.HI UR4, URZ, 0x7, UR4 ;  /* 0x00000007ff047899 */ /* 0x000fe40008011404 */
[----:B------:R-:W-:Y:S02]  /*2ff0*/  ULOP3.LUT UR11, UR11, 0x3fff, URZ, 0xc0, !UPT ;  /* 0x00003fff0b0b7892 */ /* 0x000fe4000f8ec0ff */
[----:B------:R-:W-:Y:S01]  /*3000*/  UISETP.LT.AND UP0, UPT, UR4, 0x1, UPT ;  /* 0x000000010400788c */ /* 0x000fe2000bf01270 */
[----:B------:R-:W-:Y:S01]  /*3010*/  UMOV UR22, 0x0 ;  /* 0x0000000000167882 */ /* 0x000fe20000000000 */
[----:B------:R-:W-:-:S02]  /*3020*/  UMOV UR23, 0x8100010 ;  /* 0x0810001000177882 */ /* 0x000fc40000000000 */
[----:B------:R-:W-:Y:S02]  /*3030*/  USEL UR9, UR4, 0x1, !UP0 ;  /* 0x0000000104097887 */ /* 0x000fe4000c000000 */
[----:B------:R-:W-:Y:S02]  /*3040*/  ULOP3.LUT UR10, UR10, 0x10000, URZ, 0xfc, !UPT ;  /* 0x000100000a0a7892 */ /* 0x000fe4000f8efcff */
[----:B------:R-:W-:Y:S02]  /*3050*/  ULOP3.LUT UR11, UR11, 0x10000, URZ, 0xfc, !UPT ;  /* 0x000100000b0b7892 */ /* 0x000fe4000f8efcff */
[----:B------:R-:W-:Y:S02]  /*3060*/  UIADD3 UR9, UPT, UPT, -UR9, URZ, URZ ;  /* 0x000000ff09097290 */ /* 0x000fe4000fffe1ff */
[----:B---3--:R-:W-:Y:S01]  /*3070*/  UISETP.GE.AND UP3, UPT, UR6, 0x1, UPT ;  /* 0x000000010600788c */ /* 0x008fe2000bf66270 */
[----:B------:R-:W-:Y:S01]  /*3080*/  UMOV UR20, 0x0 ;  /* 0x0000000000147882 */ /* 0x000fe20000000000 */
[----:B------:R-:W-:Y:S01]  /*3090*/  UMOV UR21, 0x8100010 ;  /* 0x0810001000157882 */ /* 0x000fe20000000000 */
[----:B------:R-:W-:Y:S01]  /*30a0*/  UMOV UR18, 0x0 ;  /* 0x0000000000127882 */ /* 0x000fe20000000000 */
[----:B------:R-:W-:Y:S01]  /*30b0*/  UMOV UR19, 0x8100010 ;  /* 0x0810001000137882 */ /* 0x000fe20000000000 */
[----:B-1----:R-:W-:-:S15]  /*30c0*/  R2UR UR16, R0 ;  /* 0x00000000001072ca */ /* 0x002fde00000e0000 */
.L_x_62:
[----:B------:R-:W-:Y:S02]  /*30d0*/  LEA R0, R10, UR5, 0x3 ;  /* 0x000000050a007c11 */ /* 0x000fe4000f8e18ff */
[----:B------:R-:W-:Y:S02]  /*30e0*/  SHF.L.U32 R5, R9, 0x1f, RZ ;  /* 0x0000001f09057819 */ /* 0x000fe400000006ff */
[----:B------:R-:W-:Y:S01]  /*30f0*/  PLOP3.LUT P0, PT, PT, PT, UP3, 0x80, 0x8 ;  /* 0x000000000008781c */ /* 0x000fe20003f0f038 */
[----:B------:R-:W-:Y:S01]  /*3100*/  VIADD R3, R0, 0xa0 ;  /* 0x000000a000037836 */ /* 0x000fe20000000000 */
[----:B-1----:R-:W1:Y:S02]  /*3110*/  SYNCS.PHASECHK.TRANS64.TRYWAIT P1, [R0+URZ+0x90], R5 ;  /* 0x00009005000075a7 */ /* 0x002e6400080211ff */
[----:B-1-3--:R-:W-:Y:S09]  /*3120*/  @!P1 BRA `(.L_x_56) ;  /* 0x0000003c00c89947 */ /* 0x00aff20003800000 */
.L_x_119:
[----:B------:R-:W-:Y:S01]  /*3130*/  LEA R4, R10, UR5, 0x4 ;  /* 0x000000050a047c11 */ /* 0x000fe2000f8e20ff */
[----:B------:R-:W-:Y:S01]  /*3140*/  @UP3 ULEA UR6, UR14, UR5, 0x3 ;  /* 0x000000050e063291 */ /* 0x000fe2000f8e18ff */
[----:B------:R-:W-:Y:S01]  /*3150*/  PLOP3.LUT P2, PT, PT, PT, PT, 0x80, 0x8 ;  /* 0x000000000008781c */ /* 0x000fe20003f4f070 */
[----:B------:R-:W-:Y:S01]  /*3160*/  ULEA UR7, UR15, UR5, 0x3 ;  /* 0x000000050f077291 */ /* 0x000fe2000f8e18ff */
[----:B------:R-:W-:Y:S01]  /*3170*/  PRMT R3, RZ, 0x654, R3 ;  /* 0x00000654ff037816 */ /* 0x000fe20000000003 */
[----:B------:R-:W-:Y:S01]  /*3180*/  ULEA UR8, UR15, UR16, 0x6 ;  /* 0x000000100f087291 */ /* 0x000fe2000f8e30ff */
[----:B-1----:R-:W1:Y:S01]  /*3190*/  LDS.128 R4, [R4+0x120] ;  /* 0x0001200004047984 */ /* 0x002e620000000c00 */
[----:B------:R-:W-:Y:S02]  /*31a0*/  @P0 SHF.L.U32 R2, R8, 0x1f, RZ ;  /* 0x0000001f08020819 */ /* 0x000fe400000006ff */
[----:B------:R-:W-:Y:S01]  /*31b0*/  SHF.L.U32 R0, R11, 0x1f, RZ ;  /* 0x0000001f0b007819 */ /* 0x000fe200000006ff */
[----:B------:R-:W-:Y:S01]  /*31c0*/  @!PT LDS RZ, [RZ] ;  /* 0x00000000fffff984 */ /* 0x000fe20000000800 */
[----:B------:R-:W-:Y:S01]  /*31d0*/  @!PT LDS RZ, [RZ] ;  /* 0x00000000fffff984 */ /* 0x000fe20000000800 */
[----:B------:R-:W-:Y:S01]  /*31e0*/  @!PT LDS RZ, [RZ] ;  /* 0x00000000fffff984 */ /* 0x000fe20000000800 */
[----:B------:R-:W-:Y:S01]  /*31f0*/  @!PT LDS RZ, [RZ] ;  /* 0x00000000fffff984 */ /* 0x000fe20000000800 */
[----:B------:R2:W-:Y:S06]  /*3200*/  MEMBAR.ALL.CTA ;  /* 0x0000000000007992 */ /* 0x0005ec0000008000 */
[----:B--2---:R-:W2:Y:S02]  /*3210*/  FENCE.VIEW.ASYNC.S ;  /* 0x00000000000073c6 */ /* 0x004ea40000000000 */
[----:B--2---:R2:W-:Y:S01]  /*3220*/  SYNCS.ARRIVE.TRANS64.RED.A1T0 RZ, [R3+URZ], RZ ;  /* 0x000000ff03ff79a7 */ /* 0x0045e200081004ff */
[----:B------:R2:W3:Y:S01]  /*3230*/  @P0 SYNCS.PHASECHK.TRANS64.TRYWAIT P2, [UR6], R2 ;  /* 0x00000002ff0005a7 */ /* 0x0004e20008041106 */
[----:B-1----:R-:W-:Y:S01]  /*3240*/  LOP3.LUT P1, RZ, R6, 0x1, RZ, 0xc0, !PT ;  /* 0x0000000106ff7812 */ /* 0x002fe2000782c0ff */
[----:B------:R-:W1:Y:S02]  /*3250*/  SYNCS.PHASECHK.TRANS64.TRYWAIT P0, [UR7+0xd0], R0 ;  /* 0x0000d000ff0075a7 */ /* 0x000e640008001107 */
[----:B-123--:R-:W-:Y:S10]  /*3260*/  @!P0 BRA `(.L_x_57) ;  /* 0x0000003c008c8947 */ /* 0x00eff40003800000 */
.L_x_121:
[----:B------:R-:W-:Y:S01]  /*3270*/  IADD3 R10, PT, PT, R10, 0x1, RZ ;  /* 0x000000010a0a7810 */ /* 0x000fe20007ffe0ff */
[----:B------:R-:W-:Y:S06]  /*3280*/  BRA.U !UP3, `(.L_x_58) ;  /* 0x000000010bc07547 */ /* 0x000fec000b800000 */
[----:B------:R-:W-:Y:S01]  /*3290*/  UPLOP3.LUT UP4, UPT, UPT, UPT, UPT, 0x40, 0x4 ;  /* 0x000000000004789c */ /* 0x000fe20003f8e870 */
[----:B------:R-:W-:Y:S01]  /*32a0*/  UMOV UR13, UR9 ;  /* 0x00000009000d7c82 */ /* 0x000fe20008000000 */
[----:B------:R-:W-:Y:S01]  /*32b0*/  UMOV UR12, UR4 ;  /* 0x00000004000c7c82 */ /* 0x000fe20008000000 */
[----:B------:R-:W-:-:S08]  /*32c0*/  UMOV UR17, UR14 ;  /* 0x0000000e00117c82 */ /* 0x000fd00008000000 */
.L_x_61:
[----:B------:R-:W-:Y:S02]  /*32d0*/  UIADD3 UR13, UPT, UPT, UR13, 0x1, URZ ;  /* 0x000000010d0d7890 */ /* 0x000fe4000fffe0ff */
[----:B--2---:R-:W-:Y:S02]  /*32e0*/  ULEA UR6, UR17, UR5, 0x3 ;  /* 0x0000000511067291 */ /* 0x004fe4000f8e18ff */
[----:B------:R-:W-:Y:S01]  /*32f0*/  UISETP.NE.AND UP0, UPT, UR13, URZ, UPT ;  /* 0x000000ff0d00728c */ /* 0x000fe2000bf05270 */
[----:B---3--:R-:W-:Y:S10]  /*3300*/  @P2 BRA `(.L_x_59) ;  /* 0x00000000000c2947 */ /* 0x008ff40003800000 */
[----:B-1----:R-:W-:Y:S04]  /*3310*/  SHF.L.U32 R3, R8, 0x1f, RZ ;  /* 0x0000001f08037819 */ /* 0x002fe800000006ff */
[----:B------:R-:W1:Y:S02]  /*3320*/  SYNCS.PHASECHK.TRANS64.TRYWAIT P0, [UR6], R3 ;  /* 0x00000003ff0075a7 */ /* 0x000e640008001106 */
[----:B-1----:R-:W-:Y:S05]  /*3330*/  @!P0 BRA `(.L_x_60) ;  /* 0x0000003c00708947 */ /* 0x002fea0003800000 */
.L_x_59:
[----:B------:R-:W-:Y:S01]  /*3340*/  UISETP.NE.AND UP1, UPT, UR12, 0x1, UPT ;  /* 0x000000010c00788c */ /* 0x000fe2000bf25270 */
[----:B------:R-:W-:Y:S01]  /*3350*/  PLOP3.LUT P2, PT, PT, PT, PT, 0x80, 0x8 ;  /* 0x000000000008781c */ /* 0x000fe20003f4f070 */
[----:B------:R-:W-:Y:S02]  /*3360*/  UIADD3 UR14, UPT, UPT, UR17, 0x1, URZ ;  /* 0x00000001110e7890 */ /* 0x000fe4000fffe0ff */
[----:B------:R-:W-:Y:S02]  /*3370*/  ULEA UR28, UR17, UR11, 0x9 ;  /* 0x0000000b111c7291 */ /* 0x000fe4000f8e48ff */
[----:B------:R-:W-:Y:S01]  /*3380*/  UISETP.NE.AND UP2, UPT, UR14, 0x7, UPT ;  /* 0x000000070e00788c */ /* 0x000fe2000bf45270 */
[----:B------:R-:W-:Y:S01]  /*3390*/  PLOP3.LUT P0, PT, PT, PT, UP1, 0x80, 0x8 ;  /* 0x000000000008781c */ /* 0x000fe20003f0f018 */
[----:B------:R-:W-:Y:S02]  /*33a0*/  UIADD3 UR40, UPT, UPT, UR28, 0x2, URZ ;  /* 0x000000021c287890 */ /* 0x000fe4000fffe0ff */
[----:B------:R-:W-:Y:S02]  /*33b0*/  USEL UR27, URZ, 0x1, UP2 ;  /* 0x00000001ff1b7887 */ /* 0x000fe40009000000 */
[----:B------:R-:W-:Y:S02]  /*33c0*/  USEL UR14, UR14, URZ, UP2 ;  /* 0x000000ff0e0e7287 */ /* 0x000fe40009000000 */
[----:B------:R-:W-:Y:S02]  /*33d0*/  UIADD3 UR36, UPT, UPT, UR28, 0x4, URZ ;  /* 0x000000041c247890 */ /* 0x000fe4000fffe0ff */
[----:B------:R-:W-:Y:S01]  /*33e0*/  @UP1 ULEA UR26, UR14, UR5, 0x3 ;  /* 0x000000050e1a1291 */ /* 0x000fe2000f8e18ff */
[----:B------:R-:W-:Y:S01]  /*33f0*/  LOP3.LUT R8, R8, UR27, RZ, 0x3c, !PT ;  /* 0x0000001b08087c12 */ /* 0x000fe2000f8e3cff */
[----:B------:R-:W-:Y:S02]  /*3400*/  UIADD3 UR32, UPT, UPT, UR28, 0x6, URZ ;  /* 0x000000061c207890 */ /* 0x000fe4000fffe0ff */
[----:B------:R-:W-:Y:S01]  /*3410*/  UIADD3 UR6, UPT, UPT, UR6, 0x38, URZ ;  /* 0x0000003806067890 */ /* 0x000fe2000fffe0ff */
[----:B-1----:R-:W-:Y:S01]  /*3420*/  @P0 SHF.L.U32 R0, R8, 0x1f, RZ ;  /* 0x0000001f08000819 */ /* 0x002fe200000006ff */
[----:B------:R-:W-:Y:S01]  /*3430*/  UIADD3 UR12, UPT, UPT, UR12, -0x1, URZ ;  /* 0xffffffff0c0c7890 */ /* 0x000fe2000fffe0ff */
[----:B------:R-:W-:Y:S02]  /*3440*/  UMOV UR29, 0x40004040 ;  /* 0x40004040001d7882 */ /* 0x000fe40000000000 */
[----:B------:R2:W3:Y:S01]  /*3450*/  @P0 SYNCS.PHASECHK.TRANS64.TRYWAIT P2, [UR26], R0 ;  /* 0x00000000ff0005a7 */ /* 0x0004e2000804111a */
[----:B------:R-:W-:Y:S01]  /*3460*/  ULEA UR26, UR17, UR10, 0xa ;  /* 0x0000000a111a7291 */ /* 0x000fe2000f8e50ff */
[----:B------:R-:W-:Y:S01]  /*3470*/  UMOV UR27, 0x40004040 ;  /* 0x40004040001b7882 */ /* 0x000fe20000000000 */
[----:B------:R-:W-:Y:S02]  /*3480*/  UMOV UR41, 0x40004040 ;  /* 0x4000404000297882 */ /* 0x000fe40000000000 */
[----:B------:R-:W-:Y:S02]  /*3490*/  UIADD3 UR38, UPT, UPT, UR26, 0x2, URZ ;  /* 0x000000021a267890 */ /* 0x000fe4000fffe0ff */
[----:B------:R-:W-:Y:S02]  /*34a0*/  UIADD3 UR34, UPT, UPT, UR26, 0x4, URZ ;  /* 0x000000041a227890 */ /* 0x000fe4000fffe0ff */
[----:B------:R-:W-:Y:S01]  /*34b0*/  UIADD3 UR30, UPT, UPT, UR26, 0x6, URZ ;  /* 0x000000061a1e7890 */ /* 0x000fe2000fffe0ff */
[----:B------:R2:W-:Y:S01]  /*34c0*/  UTCQMMA gdesc[UR26], gdesc[UR28], tmem[UR8], tmem[UR24], idesc[UR25], UP4 ;  /* 0x00ff181c1a0075ea */ /* 0x0005e2000a000308 */
[----:B------:R-:W-:Y:S01]  /*34d0*/  UPLOP3.LUT UP4, UPT, UPT, UPT, UPT, 0x80, 0x8 ;  /* 0x000000000008789c */ /* 0x000fe20003f8f070 */
[----:B------:R-:W-:Y:S01]  /*34e0*/  UMOV UR39, 0x40004040 ;  /* 0x4000404000277882 */ /* 0x000fe20000000000 */
[----:B------:R-:W-:Y:S01]  /*34f0*/  UMOV UR37, 0x40004040 ;  /* 0x4000404000257882 */ /* 0x000fe20000000000 */
[----:B------:R2:W-:Y:S01]  /*3500*/  UTCQMMA gdesc[UR38], gdesc[UR40], tmem[UR8], tmem[UR22], idesc[UR23], UPT ;  /* 0x00ff1628260075ea */ /* 0x0005e2000b800308 */
[----:B------:R-:W-:Y:S01]  /*3510*/  UMOV UR35, 0x40004040 ;  /* 0x4000404000237882 */ /* 0x000fe20000000000 */
[----:B------:R-:W-:Y:S01]  /*3520*/  UMOV UR33, 0x40004040 ;  /* 0x4000404000217882 */ /* 0x000fe20000000000 */
[----:B------:R-:W-:Y:S01]  /*3530*/  UMOV UR31, 0x40004040 ;  /* 0x40004040001f7882 */ /* 0x000fe20000000000 */
[----:B------:R2:W-:Y:S01]  /*3540*/  UTCQMMA gdesc[UR34], gdesc[UR36], tmem[UR8], tmem[UR20], idesc[UR21], UPT ;  /* 0x00ff1424220075ea */ /* 0x0005e2000b800308 */
[----:B------:R2:W-:Y:S01]  /*3550*/  UTCQMMA gdesc[UR30], gdesc[UR32], tmem[UR8], tmem[UR18], idesc[UR19], UPT ;  /* 0x00ff12201e0075ea */ /* 0x0005e2000b800308 */
[----:B------:R2:W-:Y:S01]  /*3560*/  UTCBAR [UR6], URZ ;  /* 0x000000ff060073e9 */ /* 0x0005e200080000ff */
[----:B------:R-:W-:Y:S01]  /*3570*/  UMOV UR17, UR14 ;  /* 0x0000000e00117c82 */ /* 0x000fe20008000000 */
[----:B------:R-:W-:Y:S05]  /*3580*/  BRA.U UP0, `(.L_x_61) ;  /* 0xfffffffd00507547 */ /* 0x000fea000b83ffff */
.L_x_58:
[----:B------:R-:W-:Y:S01]  /*3590*/  UIADD3 UR15, UPT, UPT, UR15, 0x1, URZ ;  /* 0x000000010f0f7890 */ /* 0x000fe2000fffe0ff */
[C---:B------:R-:W-:Y:S01]  /*35a0*/  ISETP.NE.AND P0, PT, R10.reuse, 0x2, PT ;  /* 0x000000020a00780c */ /* 0x040fe20003f05270 */
[----:B------:R-:W-:Y:S02]  /*35b0*/  UIADD3 UR7, UPT, UPT, UR7, 0xb0, URZ ;  /* 0x000000b007077890 */ /* 0x000fe4000fffe0ff */
[----:B------:R-:W-:Y:S01]  /*35c0*/  UISETP.NE.AND UP0, UPT, UR15, 0x4, UPT ;  /* 0x000000040f00788c */ /* 0x000fe2000bf05270 */
[----:B-12---:R-:W-:Y:S02]  /*35d0*/  SEL R0, RZ, 0x1, P0 ;  /* 0x00000001ff007807 */ /* 0x006fe40000000000 */
[----:B------:R-:W-:Y:S01]  /*35e0*/  SEL R10, R10, RZ, P0 ;  /* 0x000000ff0a0a7207 */ /* 0x000fe20000000000 */
[----:B------:R-:W-:Y:S01]  /*35f0*/  USEL UR6, URZ, 0x1, UP0 ;  /* 0x00000001ff067887 */ /* 0x000fe20008000000 */
[----:B------:R-:W-:Y:S01]  /*3600*/  LOP3.LUT R9, R9, R0, RZ, 0x3c, !PT ;  /* 0x0000000009097212 */ /* 0x000fe200078e3cff */
[----:B------:R-:W-:Y:S01]  /*3610*/  USEL UR15, UR15, URZ, UP0 ;  /* 0x000000ff0f0f7287 */ /* 0x000fe20008000000 */
[----:B------:R1:W-:Y:S03]  /*3620*/  UTCBAR [UR7], URZ ;  /* 0x000000ff070073e9 */ /* 0x0003e600080000ff */
[----:B------:R-:W-:Y:S01]  /*3630*/  LOP3.LUT R11, R11, UR6, RZ, 0x3c, !PT ;  /* 0x000000060b0b7c12 */ /* 0x000fe2000f8e3cff */
[----:B------:R-:W-:Y:S07]  /*3640*/  @P1 BRA `(.L_x_62) ;  /* 0xfffffff800a01947 */ /* 0x000fee000383ffff */
[----:B------:R-:W2:Y:S01]  /*3650*/  S2UR UR4, SR_CgaCtaId ;  /* 0x00000000000479c3 */ /* 0x000ea20000008800 */
[----:B------:R-:W-:Y:S01]  /*3660*/  ELECT P0, URZ, PT ;  /* 0x0000000000ff782f */ /* 0x000fe20003800000 */
[----:B------:R-:W-:Y:S01]  /*3670*/  IMAD.MOV.U32 R0, RZ, RZ, 0x1 ;  /* 0x00000001ff007424 */ /* 0x000fe200078e00ff */
[----:B------:R-:W-:Y:S01]  /*3680*/  UIADD3 UR5, UPT, UPT, UR5, 0xd0, URZ ;  /* 0x000000d005057890 */ /* 0x000fe2000fffe0ff */
[----:B------:R-:W-:Y:S01]  /*3690*/  SHF.L.U32 R3, R11, 0x1f, RZ ;  /* 0x0000001f0b037819 */ /* 0x000fe200000006ff */
[----:B------:R-:W-:-:S03]  /*36a0*/  UMOV UR6, 0x40 ;  /* 0x0000004000067882 */ /* 0x000fc60000000000 */
[----:B------:R-:W-:Y:S01]  /*36b0*/  UVIRTCOUNT.DEALLOC.SMPOOL 0x80 ;  /* 0x000000800000784c */ /* 0x000fe20000000000 */
[----:B--2---:R-:W-:Y:S02]  /*36c0*/  ULEA UR4, UR4, UR6, 0x18 ;  /* 0x0000000604047291 */ /* 0x004fe4000f8ec0ff */
[----:B------:R-:W-:-:S07]  /*36d0*/  ULEA UR6, UR15, UR5, 0x3 ;  /* 0x000000050f067291 */ /* 0x000fce000f8e18ff */
[----:B------:R2:W-:Y:S02]  /*36e0*/  @P0 STS.U8 [UR4+0x1c], R0 ;  /* 0x00001c00ff000988 */ /* 0x0005e40008000004 */
[----:B------:R-:W4:Y:S02]  /*36f0*/  SYNCS.PHASECHK.TRANS64.TRYWAIT P0, [UR6], R3 ;  /* 0x00000003ff0075a7 */ /* 0x000f240008001106 */
[----:B--2-4-:R-:W-:Y:S05]  /*3700*/  @!P0 BRA `(.L_x_63) ;  /* 0x0000003800948947 */ /* 0x014fea0003800000 */
.L_x_124:
[----:B-1----:R-:W-:-:S04]  /*3710*/  UIADD3 UR7, UPT, UPT, UR15, 0x1, URZ ;  /* 0x000000010f077890 */ /* 0x002fc8000fffe0ff */
[----:B------:R-:W-:-:S04]  /*3720*/  UISETP.NE.AND UP0, UPT, UR7, 0x4, UPT ;  /* 0x000000040700788c */ /* 0x000fc8000bf05270 */
[----:B------:R-:W-:Y:S02]  /*3730*/  USEL UR8, URZ, 0x1, UP0 ;  /* 0x00000001ff087887 */ /* 0x000fe40008000000 */
[----:B------:R-:W-:-:S04]  /*3740*/  USEL UR7, UR7, URZ, UP0 ;  /* 0x000000ff07077287 */ /* 0x000fc80008000000 */
[----:B------:R-:W-:Y:S01]  /*3750*/  ULEA UR6, UR7, UR5, 0x3 ;  /* 0x0000000507067291 */ /* 0x000fe2000f8e18ff */
[----:B------:R-:W-:-:S04]  /*3760*/  LOP3.LUT R2, R11, UR8, RZ, 0x3c, !PT ;  /* 0x000000080b027c12 */ /* 0x000fc8000f8e3cff */
[----:B--2---:R-:W-:-:S04]  /*3770*/  SHF.L.U32 R3, R2, 0x1f, RZ ;  /* 0x0000001f02037819 */ /* 0x004fc800000006ff */
[----:B------:R-:W1:Y:S02]  /*3780*/  SYNCS.PHASECHK.TRANS64.TRYWAIT P0, [UR6], R3 ;  /* 0x00000003ff0075a7 */ /* 0x000e640008001106 */
[----:B-1----:R-:W-:Y:S05]  /*3790*/  @!P0 BRA `(.L_x_64) ;  /* 0x0000003800888947 */ /* 0x002fea0003800000 */
.L_x_126:
        /* <DEDUP_REMOVED lines=9> */
.L_x_128:
[----:B------:R-:W-:-:S04]  /*3830*/  UIADD3 UR7, UPT, UPT, UR7, 0x1, URZ ;  /* 0x0000000107077890 */ /* 0x000fc8000fffe0ff */
[----:B------:R-:W-:-:S04]  /*3840*/  UISETP.NE.AND UP0, UPT, UR7, 0x4, UPT ;  /* 0x000000040700788c */ /* 0x000fc8000bf05270 */
[----:B------:R-:W-:Y:S02]  /*3850*/  USEL UR6, URZ, 0x1, UP0 ;  /* 0x00000001ff067887 */ /* 0x000fe40008000000 */
[----:B------:R-:W-:-:S04]  /*3860*/  USEL UR7, UR7, URZ, UP0 ;  /* 0x000000ff07077287 */ /* 0x000fc80008000000 */
[----:B------:R-:W-:Y:S01]  /*3870*/  ULEA UR7, UR7, UR5, 0x3 ;  /* 0x0000000507077291 */ /* 0x000fe2000f8e18ff */
[----:B-1----:R-:W-:-:S04]  /*3880*/  LOP3.LUT R3, R2, UR6, RZ, 0x3c, !PT ;  /* 0x0000000602037c12 */ /* 0x002fc8000f8e3cff */
[----:B------:R-:W-:-:S04]  /*3890*/  SHF.L.U32 R3, R3, 0x1f, RZ ;  /* 0x0000001f03037819 */ /* 0x000fc800000006ff */
[----:B------:R-:W1:Y:S02]  /*38a0*/  SYNCS.PHASECHK.TRANS64.TRYWAIT P0, [UR7], R3 ;  /* 0x00000003ff0075a7 */ /* 0x000e640008001107 */
[----:B-1----:R-:W-:Y:S05]  /*38b0*/  @!P0 BRA `(.L_x_66) ;  /* 0x0000003800708947 */ /* 0x002fea0003800000 */
.L_x_130:
[----:B------:R-:W-:Y:S01]  /*38c0*/  NOP ;  /* 0x0000000000007918 */ /* 0x000fe20000000000 */
[----:B-1----:R-:W1:Y:S01]  /*38d0*/  LDS R0, [UR4+0x14] ;  /* 0x00001404ff007984 */ /* 0x002e620008000800 */
[----:B------:R-:W-:Y:S01]  /*38e0*/  ULOP3.LUT UR6, UR16, 0xffff, URZ, 0xc0, !UPT ;  /* 0x0000ffff10067892 */ /* 0x000fe2000f8ec0ff */
[----:B------:R-:W-:Y:S01]  /*38f0*/  UMOV UR8, 0xffff ;  /* 0x0000ffff00087882 */ /* 0x000fe20000000000 */
[----:B------:R-:W-:Y:S02]  /*3900*/  UMOV UR5, 0x1 ;  /* 0x0000000100057882 */ /* 0x000fe40000000000 */
[----:B------:R-:W-:-:S04]  /*3910*/  USHF.R.U32.HI UR6, URZ, 0x5, UR6 ;  /* 0x00000005ff067899 */ /* 0x000fc80008011606 */
[----:B------:R-:W-:Y:S02]  /*3920*/  USHF.L.U32 UR8, UR8, UR6, URZ ;  /* 0x0000000608087299 */ /* 0x000fe400080006ff */
[----:B------:R-:W-:-:S04]  /*3930*/  USHF.L.U32 UR5, UR5, UR6, URZ ;  /* 0x0000000605057299 */ /* 0x000fc800080006ff */
[----:B-1----:R-:W-:-:S04]  /*3940*/  LOP3.LUT R0, R0, UR8, RZ, 0xc0, !PT ;  /* 0x0000000800007c12 */ /* 0x002fc8000f8ec0ff */
[----:B------:R-:W-:-:S13]  /*3950*/  ISETP.NE.AND P0, PT, R0, UR8, PT ;  /* 0x0000000800007c0c */ /* 0x000fda000bf05270 */
[----:B------:R-:W-:Y:S05]  /*3960*/  @P0 BRA `(.L_x_67) ;  /* 0x0000000000580947 */ /* 0x000fea0003800000 */
[----:B------:R-:W1:Y:S02]  /*3970*/  LDS R0, [UR4+0x18] ;  /* 0x00001804ff007984 */ /* 0x000e640008000800 */
[----:B-1----:R-:W-:-:S04]  /*3980*/  LOP3.LUT R0, R0, UR5, RZ, 0xc0, !PT ;  /* 0x0000000500007c12 */ /* 0x002fc8000f8ec0ff */
[----:B------:R-:W-:-:S13]  /*3990*/  ISETP.NE.AND P0, PT, R0, UR5, PT ;  /* 0x0000000500007c0c */ /* 0x000fda000bf05270 */
[----:B------:R-:W-:Y:S05]  /*39a0*/  @P0 BRA `(.L_x_68) ;  /* 0x00000000003c0947 */ /* 0x000fea0003800000 */
[----:B------:R-:W1:Y:S01]  /*39b0*/  S2R R2, SR_LANEID ;  /* 0x0000000000027919 */ /* 0x000e620000000000 */
[----:B------:R-:W-:Y:S01]  /*39c0*/  ULOP3.LUT UR8, URZ, UR8, URZ, 0x33, !UPT ;  /* 0x00000008ff087292 */ /* 0x000fe2000f8e33ff */
[----:B------:R-:W-:Y:S01]  /*39d0*/  LOP3.LUT R4, RZ, UR5, RZ, 0x33, !PT ;  /* 0x00000005ff047c12 */ /* 0x000fe2000f8e33ff */
[----:B------:R-:W-:Y:S02]  /*39e0*/  VOTEU.ANY UR7, UPT, PT ;  /* 0x0000000000077886 */ /* 0x000fe400038e0100 */
[----:B------:R-:W-:Y:S01]  /*39f0*/  UFLO.U32 UR7, UR7 ;  /* 0x00000007000772bd */ /* 0x000fe200080e0000 */
[----:B------:R-:W2:Y:S01]  /*3a00*/  REDUX UR5, R4 ;  /* 0x00000000040573c4 */ /* 0x000ea20000000000 */
[----:B------:R-:W-:-:S06]  /*3a10*/  IMAD.U32 R0, RZ, RZ, UR8 ;  /* 0x00000008ff007e24 */ /* 0x000fcc000f8e00ff */
[----:B------:R4:W-:Y:S01]  /*3a20*/  UTCATOMSWS.AND URZ, UR8 ;  /* 0x0000000800ff79e3 */ /* 0x0009e20008000000 */
[----:B------:R-:W3:Y:S01]  /*3a30*/  REDUX UR6, R0 ;  /* 0x00000000000673c4 */ /* 0x000ee20000000000 */
[----:B-1----:R-:W-:Y:S01]  /*3a40*/  ISETP.EQ.U32.AND P0, PT, R2, UR7, PT ;  /* 0x0000000702007c0c */ /* 0x002fe2000bf02070 */
[----:B--2---:R-:W-:Y:S01]  /*3a50*/  IMAD.U32 R2, RZ, RZ, UR5 ;  /* 0x00000005ff027e24 */ /* 0x004fe2000f8e00ff */
[----:B---3--:R-:W-:-:S11]  /*3a60*/  MOV R3, UR6 ;  /* 0x0000000600037c02 */ /* 0x008fd60008000f00 */
[----:B------:R4:W-:Y:S04]  /*3a70*/  @P0 ATOMS.AND RZ, [UR4+0x14], R3 ;  /* 0x00001403ffff098c */ /* 0x0009e8000a800004 */
[----:B------:R4:W-:Y:S01]  /*3a80*/  @P0 ATOMS.AND RZ, [UR4+0x18], R2 ;  /* 0x00001802ffff098c */ /* 0x0009e2000a800004 */
[----:B------:R-:W-:Y:S05]  /*3a90*/  BRA `(.L_x_69) ;  /* 0x0000000000147947 */ /* 0x000fea0003800000 */
.L_x_68:
[----:B------:R-:W-:Y:S02]  /*3aa0*/  MOV R2, 0x3ac0 ;  /* 0x00003ac000027802 */ /* 0x000fe40000000f00 */
[----:B---3-5:R-:W-:Y:S05]  /*3ab0*/  CALL.REL.NOINC `($__internal_0_$__cuda_sm10x_tcgen05_guardrail_trap_col_being_dealloced_not_returned_by_alloc) ;  /* 0x00000038008c7944 */ /* 0x028fea0003c00000 */
[----:B------:R-:W-:Y:S05]  /*3ac0*/  BRA `(.L_x_69) ;  /* 0x0000000000087947 */ /* 0x000fea0003800000 */
.L_x_67:
[----:B------:R-:W-:Y:S02]  /*3ad0*/  MOV R2, 0x3af0 ;  /* 0x00003af000027802 */ /* 0x000fe40000000f00 */
[----:B---3-5:R-:W-:Y:S05]  /*3ae0*/  CALL.REL.NOINC `($__internal_2_$__cuda_sm10x_tcgen05_guardrail_trap_unallocated_columns_being_dealloced) ;  /* 0x0000003800987944 */ /* 0x028fea0003c00000 */
.L_x_69:
[----:B------:R-:W-:Y:S01]  /*3af0*/  NOP ;  /* 0x0000000000007918 */ /* 0x000fe20000000000 */
[----:B----4-:R-:W-:Y:S05]  /*3b00*/  EXIT ;  /* 0x000000000000794d */ /* 0x010fea0003800000 */
.L_x_51:
[----:B------:R-:W-:-:S09]  /*3b10*/  UISETP.NE.OR UP2, UPT, UR8, 0x3, !UP2 ;  /* 0x000000030800788c */ /* 0x000fd2000d745670 */
[----:B------:R-:W-:Y:S05]  /*3b20*/  BRA.U UP2, `(.L_x_70) ;  /* 0x0000000902c87547 */ /* 0x000fea000b800000 */
[----:B------:R-:W1:Y:S01]  /*3b30*/  LDCU.64 UR6, c[0x0][0x888] ;  /* 0x00011100ff0677ac */ /* 0x000e620008000a00 */
[----:B------:R-:W2:Y:S01]  /*3b40*/  LDC R0, c[0x0][0xb30] ;  /* 0x0002cc00ff007b82 */ /* 0x000ea20000000800 */
[----:B------:R-:W-:Y:S01]  /*3b50*/  IMAD.MOV.U32 R30, RZ, RZ, 0x1 ;  /* 0x00000001ff1e7424 */ /* 0x000fe200078e00ff */
[----:B------:R-:W-:Y:S01]  /*3b60*/  CS2R R28, SRZ ;  /* 0x00000000001c7805 */ /* 0x000fe2000001ff00 */
[----:B------:R-:W4:Y:S01]  /*3b70*/  LDCU.64 UR4, c[0x0][0x890] ;  /* 0x00011200ff0477ac */ /* 0x000f220008000a00 */
[----:B------:R-:W-:Y:S01]  /*3b80*/  IMAD.MOV.U32 R25, RZ, RZ, 0x2000 ;  /* 0x00002000ff197424 */ /* 0x000fe200078e00ff */
[----:B------:R-:W-:-:S03]  /*3b90*/  UMOV UR8, 0x400 ;  /* 0x0000040000087882 */ /* 0x000fc60000000000 */
[----:B------:R-:W3:Y:S01]  /*3ba0*/  LDC R19, c[0x0][0x370] ;  /* 0x0000dc00ff137b82 */ /* 0x000ee20000000800 */
[----:B------:R-:W-:-:S07]  /*3bb0*/  UPLOP3.LUT UP1, UPT, UPT, UPT, UPT, 0x40, 0x4 ;  /* 0x000000000004789c */ /* 0x000fce0003f2e870 */
[----:B------:R-:W3:Y:S01]  /*3bc0*/  LDC R2, c[0x0][0xb0c] ;  /* 0x0002c300ff027b82 */ /* 0x000ee20000000800 */
[----:B-1----:R-:W-:Y:S02]  /*3bd0*/  UISETP.NE.U32.AND UP2, UPT, UR6, URZ, UPT ;  /* 0x000000ff0600728c */ /* 0x002fe4000bf45070 */
[----:B------:R-:W-:Y:S02]  /*3be0*/  ULEA UR6, UR37, UR8, 0x18 ;  /* 0x0000000825067291 */ /* 0x000fe4000f8ec0ff */
[----:B------:R-:W-:Y:S02]  /*3bf0*/  UISETP.NE.AND.EX UP2, UPT, UR7, URZ, UPT, UP2 ;  /* 0x000000ff0700728c */ /* 0x000fe4000bf45320 */
[----:B------:R-:W-:Y:S01]  /*3c00*/  UIADD3 UR7, UPT, UPT, UR6, 0x70, URZ ;  /* 0x0000007006077890 */ /* 0x000fe2000fffe0ff */
[----:B------:R-:W1:Y:S01]  /*3c10*/  LDC R18, c[0x0][0xb20] ;  /* 0x0002c800ff127b82 */ /* 0x000e620000000800 */
[----:B----4-:R-:W-:Y:S01]  /*3c20*/  UISETP.NE.U32.AND UP3, UPT, UR4, URZ, UPT ;  /* 0x000000ff0400728c */ /* 0x010fe2000bf65070 */
[----:B--2---:R-:W-:Y:S01]  /*3c30*/  ISETP.NE.AND P1, PT, R0, 0x1, PT ;  /* 0x000000010000780c */ /* 0x004fe20003f25270 */
[----:B------:R-:W-:-:S02]  /*3c40*/  UPRMT UR37, UR37, 0x654, UR7 ;  /* 0x0000065425257896 */ /* 0x000fc40008000007 */
[----:B------:R-:W-:-:S03]  /*3c50*/  UISETP.NE.AND.EX UP3, UPT, UR5, URZ, UPT, UP3 ;  /* 0x000000ff0500728c */ /* 0x000fc6000bf65330 */
[----:B------:R-:W2:Y:S08]  /*3c60*/  LDC.64 R32, c[0x0][0x348] ;  /* 0x0000d200ff207b82 */ /* 0x000eb00000000a00 */
[----:B------:R-:W4:Y:S08]  /*3c70*/  LDC.64 R16, c[0x0][0xb10] ;  /* 0x0002c400ff107b82 */ /* 0x000f300000000a00 */
[----:B------:R-:W1:Y:S08]  /*3c80*/  LDC.64 R6, c[0x0][0xb18] ;  /* 0x0002c600ff067b82 */ /* 0x000e700000000a00 */
[----:B------:R-:W1:Y:S08]  /*3c90*/  LDC.64 R4, c[0x0][0xb28] ;  /* 0x0002ca00ff047b82 */ /* 0x000e700000000a00 */
[----:B---3--:R-:W1:Y:S02]  /*3ca0*/  LDC R24, c[0x0][0x374] ;  /* 0x0000dd00ff187b82 */ /* 0x008e640000000800 */
.L_x_78:
[C---:B------:R-:W-:Y:S02]  /*3cb0*/  LEA R0, R29.reuse, UR6, 0x3 ;  /* 0x000000061d007c11 */ /* 0x040fe4000f8e18ff */
[----:B------:R-:W-:Y:S02]  /*3cc0*/  SHF.L.U32 R3, R28, 0x1f, RZ ;  /* 0x0000001f1c037819 */ /* 0x000fe400000006ff */
[----:B------:R-:W-:Y:S02]  /*3cd0*/  LEA R20, R29, UR6, 0x4 ;  /* 0x000000061d147c11 */ /* 0x000fe4000f8e20ff */
[----:B---3--:R-:W3:Y:S02]  /*3ce0*/  SYNCS.PHASECHK.TRANS64.TRYWAIT P0, [R0+URZ+0x90], R3 ;  /* 0x00009003000075a7 */ /* 0x008ee400080011ff */
[----:B---3--:R-:W-:Y:S05]  /*3cf0*/  @!P0 BRA `(.L_x_71) ;  /* 0x0000003400788947 */ /* 0x008fea0003800000 */
.L_x_131:
[----:B------:R-:W-:Y:S01]  /*3d00*/  ISETP.GE.AND P0, PT, R72, 0x1, PT ;  /* 0x000000014800780c */ /* 0x000fe20003f06270 */
[----:B------:R-:W1:Y:S01]  /*3d10*/  LDS.128 R20, [R20+0x120] ;  /* 0x0001200014147984 */ /* 0x000e620000000c00 */
[----:B------:R-:W-:Y:S01]  /*3d20*/  ISETP.NE.U32.AND P4, PT, RZ, UR4, PT ;  /* 0x00000004ff007c0c */ /* 0x000fe2000bf85070 */
[----:B---3--:R-:W-:Y:S01]  /*3d30*/  VIADD R0, R0, 0xa0 ;  /* 0x000000a000007836 */ /* 0x008fe20000000000 */
[----:B------:R-:W-:Y:S02]  /*3d40*/  SHF.L.U32 R26, R30, 0x1f, RZ ;  /* 0x0000001f1e1a7819 */ /* 0x000fe400000006ff */
[----:B------:R-:W-:Y:S02]  /*3d50*/  ISETP.NE.AND.EX P4, PT, RZ, UR5, PT, P4 ;  /* 0x00000005ff007c0c */ /* 0x000fe4000bf85340 */
[----:B------:R-:W-:Y:S01]  /*3d60*/  PRMT R0, RZ, 0x654, R0 ;  /* 0x00000654ff007816 */ /* 0x000fe20000000000 */
[----:B------:R-:W-:Y:S01]  /*3d70*/  @!PT LDS RZ, [RZ] ;  /* 0x00000000fffff984 */ /* 0x000fe20000000800 */
[----:B------:R-:W-:Y:S01]  /*3d80*/  @!PT LDS RZ, [RZ] ;  /* 0x00000000fffff984 */ /* 0x000fe20000000800 */
[----:B------:R-:W-:Y:S01]  /*3d90*/  @!PT LDS RZ, [RZ] ;  /* 0x00000000fffff984 */ /* 0x000fe20000000800 */
[----:B------:R-:W-:Y:S01]  /*3da0*/  @!PT LDS RZ, [RZ] ;  /* 0x00000000fffff984 */ /* 0x000fe20000000800 */
[----:B------:R3:W-:Y:S06]  /*3db0*/  MEMBAR.ALL.CTA ;  /* 0x0000000000007992 */ /* 0x0007ec0000008000 */
[----:B---3--:R-:W3:Y:S02]  /*3dc0*/  FENCE.VIEW.ASYNC.S ;  /* 0x00000000000073c6 */ /* 0x008ee40000000000 */
[----:B---3--:R3:W-:Y:S01]  /*3dd0*/  SYNCS.ARRIVE.TRANS64.RED.A1T0 RZ, [R0+URZ], RZ ;  /* 0x000000ff00ff79a7 */ /* 0x0087e200081004ff */
[----:B-1----:R-:W-:Y:S11]  /*3de0*/  LOP3.LUT P3, RZ, R22, 0x1, RZ, 0xc0, !PT ;  /* 0x0000000116ff7812 */ /* 0x002ff6000786c0ff */
[----:B------:R-:W-:Y:S02]  /*3df0*/  @!UPT UIADD3 URZ, UPT, UPT, URZ, URZ, URZ ;  /* 0x000000fffffff290 */ /* 0x000fe4000fffe0ff */
[----:B------:R-:W-:Y:S02]  /*3e00*/  @P3 MOV R13, R20 ;  /* 0x00000014000d3202 */ /* 0x000fe40000000f00 */
[----:B------:R-:W-:Y:S01]  /*3e10*/  @P3 LOP3.LUT R8, R21, 0xffff, RZ, 0xc0, !PT ;  /* 0x0000ffff15083812 */ /* 0x000fe200078ec0ff */
[----:B---3--:R-:W-:Y:S06]  /*3e20*/  @!P0 BRA `(.L_x_72) ;  /* 0x0000000000a48947 */ /* 0x008fec0003800000 */
[----:B------:R-:W-:Y:S01]  /*3e30*/  IMAD.HI.U32 R31, R24, R7, RZ ;  /* 0x00000007181f7227 */ /* 0x000fe200078e00ff */
[----:B------:R-:W-:Y:S02]  /*3e40*/  ISETP.NE.AND P0, PT, R6, 0x1, PT ;  /* 0x000000010600780c */ /* 0x000fe40003f05270 */
[----:B------:R-:W-:Y:S01]  /*3e50*/  ISETP.NE.AND P2, PT, R72, 0x1, PT ;  /* 0x000000014800780c */ /* 0x000fe20003f45270 */
[----:B----4-:R-:W-:Y:S01]  /*3e60*/  IMAD.HI.U32 R34, R19, R16, RZ ;  /* 0x0000001013227227 */ /* 0x010fe200078e00ff */
[----:B------:R-:W-:Y:S02]  /*3e70*/  SHF.R.U32.HI R31, RZ, R18, R31 ;  /* 0x00000012ff1f7219 */ /* 0x000fe4000001161f */
[----:B------:R-:W-:Y:S01]  /*3e80*/  ISETP.NE.AND P5, PT, R2, 0x1, PT ;  /* 0x000000010200780c */ /* 0x000fe20003fa5270 */
[----:B------:R-:W-:Y:S01]  /*3e90*/  IMAD.HI.U32 R36, R13, R16, RZ ;  /* 0x000000100d247227 */ /* 0x000fe200078e00ff */
[----:B------:R-:W-:Y:S02]  /*3ea0*/  SHF.R.U32.HI R34, RZ, R17, R34 ;  /* 0x00000011ff227219 */ /* 0x000fe40000011622 */
[----:B------:R-:W-:Y:S01]  /*3eb0*/  SEL R3, R24, R31, !P0 ;  /* 0x0000001f18037207 */ /* 0x000fe20004000000 */
[C---:B------:R-:W-:Y:S01]  /*3ec0*/  IMAD.HI.U32 R31, R8.reuse, R7, RZ ;  /* 0x00000007081f7227 */ /* 0x040fe200078e00ff */
[----:B------:R-:W-:Y:S02]  /*3ed0*/  SEL R11, R19, R34, !P5 ;  /* 0x00000022130b7207 */ /* 0x000fe40006800000 */
[----:B------:R-:W-:Y:S01]  /*3ee0*/  SHF.R.U32.HI R36, RZ, R17, R36 ;  /* 0x00000011ff247219 */ /* 0x000fe20000011624 */
[----:B------:R-:W-:Y:S01]  /*3ef0*/  IMAD.HI.U32 R38, R3, R4, RZ ;  /* 0x0000000403267227 */ /* 0x000fe200078e00ff */
[----:B------:R-:W-:Y:S03]  /*3f00*/  SHF.R.U32.HI R31, RZ, R18, R31 ;  /* 0x00000012ff1f7219 */ /* 0x000fe6000001161f */
[----:B------:R-:W-:Y:S01]  /*3f10*/  IMAD.HI.U32 R34, R11, R4, RZ ;  /* 0x000000040b227227 */ /* 0x000fe200078e00ff */
[----:B------:R-:W-:Y:S02]  /*3f20*/  @P2 SHF.R.U32.HI R3, RZ, R5, R38 ;  /* 0x00000005ff032219 */ /* 0x000fe40000011626 */
[----:B------:R-:W-:Y:S02]  /*3f30*/  SEL R9, R8, R31, !P0 ;  /* 0x0000001f08097207 */ /* 0x000fe40004000000 */
[----:B------:R-:W-:Y:S01]  /*3f40*/  @P2 SHF.R.U32.HI R11, RZ, R5, R34 ;  /* 0x00000005ff0b2219 */ /* 0x000fe20000011622 */
[C---:B------:R-:W-:Y:S01]  /*3f50*/  IMAD R10, R72.reuse, R3, RZ ;  /* 0x00000003480a7224 */ /* 0x040fe200078e02ff */
[----:B------:R-:W-:Y:S01]  /*3f60*/  SEL R3, R13, R36, !P5 ;  /* 0x000000240d037207 */ /* 0x000fe20006800000 */
[C---:B------:R-:W-:Y:S03]  /*3f70*/  IMAD.HI.U32 R14, R9.reuse, R4, RZ ;  /* 0x00000004090e7227 */ /* 0x040fe600078e00ff */
[----:B------:R-:W-:Y:S01]  /*3f80*/  ISETP.GE.AND P0, PT, R9, R10, PT ;  /* 0x0000000a0900720c */ /* 0x000fe20003f06270 */
[C---:B------:R-:W-:Y:S01]  /*3f90*/  IMAD R12, R72.reuse, R11, RZ ;  /* 0x0000000b480c7224 */ /* 0x040fe200078e02ff */
[-C--:B------:R-:W-:Y:S04]  /*3fa0*/  SHF.R.U32.HI R14, RZ, R5.reuse, R14 ;  /* 0x00000005ff0e7219 */ /* 0x080fe8000001160e */
[----:B------:R-:W-:Y:S02]  /*3fb0*/  ISETP.GE.OR P0, PT, R3, R12, P0 ;  /* 0x0000000c0300720c */ /* 0x000fe40000706670 */
[----:B------:R-:W-:Y:S05]  /*3fc0*/  SEL R15, R9, R14, !P2 ;  /* 0x0000000e090f7207 */ /* 0x000fea0005000000 */
[----:B------:R-:W-:Y:S04]  /*3fd0*/  IMAD.MOV R14, RZ, RZ, -R15 ;  /* 0x000000ffff0e7224 */ /* 0x000fe800078e0a0f */
[----:B------:R-:W-:Y:S02]  /*3fe0*/  IMAD R14, R72, R14, R9 ;  /* 0x0000000e480e7224 */ /* 0x000fe400078e0209 */
[C---:B------:R-:W-:Y:S05]  /*3ff0*/  @!P0 IMAD.HI.U32 R10, R3.reuse, R4, RZ ;  /* 0x00000004030a8227 */ /* 0x040fea00078e00ff */
[----:B------:R-:W-:Y:S04]  /*4000*/  @!P0 SHF.R.U32.HI R10, RZ, R5, R10 ;  /* 0x00000005ff0a8219 */ /* 0x000fe8000001160a */
[----:B------:R-:W-:Y:S01]  /*4010*/  @!P0 SEL R0, R3, R10, !P2 ;  /* 0x0000000a03008207 */ /* 0x000fe20005000000 */
[----:B------:R-:W-:Y:S03]  /*4020*/  IMAD.MOV R10, RZ, RZ, -R3 ;  /* 0x000000ffff0a7224 */ /* 0x000fe600078e0a03 */
[----:B------:R-:W-:Y:S01]  /*4030*/  @!P0 IADD3 R15, PT, PT, R15, -R0, RZ ;  /* 0x800000000f0f8210 */ /* 0x000fe20007ffe0ff */
[----:B------:R-:W-:Y:S01]  /*4040*/  @!P0 IMAD R0, R11, R14, R0 ;  /* 0x0000000e0b008224 */ /* 0x000fe200078e0200 */
[----:B------:R-:W-:Y:S01]  /*4050*/  IADD3 R11, PT, PT, -R9, RZ, RZ ;  /* 0x000000ff090b7210 */ /* 0x000fe20007ffe1ff */
[----:B------:R-:W-:Y:S02]  /*4060*/  IMAD R13, R2, R10, R13 ;  /* 0x0000000a020d7224 */ /* 0x000fe400078e020d */
[----:B------:R-:W-:Y:S02]  /*4070*/  @!P0 IMAD R9, R15, R72, R3 ;  /* 0x000000480f098224 */ /* 0x000fe400078e0203 */
[----:B------:R-:W-:Y:S02]  /*4080*/  @!P0 IMAD.MOV.U32 R3, RZ, RZ, R0 ;  /* 0x000000ffff038224 */ /* 0x000fe400078e0000 */
[----:B------:R-:W-:Y:S02]  /*4090*/  IMAD R8, R6, R11, R8 ;  /* 0x0000000b06087224 */ /* 0x000fe400078e0208 */
[----:B------:R-:W-:Y:S02]  /*40a0*/  IMAD R13, R3, R2, R13 ;  /* 0x00000002030d7224 */ /* 0x000fe400078e020d */
[----:B------:R-:W-:Y:S02]  /*40b0*/  IMAD R8, R9, R6, R8 ;  /* 0x0000000609087224 */ /* 0x000fe400078e0208 */
.L_x_72:
[----:B------:R-:W-:Y:S05]  /*40c0*/  BRA.U UP1, `(.L_x_73) ;  /* 0x0000000101107547 */ /* 0x000fea000b800000 */
[----:B------:R-:W-:Y:S04]  /*40d0*/  MOV R0, UR13 ;  /* 0x0000000d00007c02 */ /* 0x000fe80008000f00 */
[----:B------:R-:W-:Y:S04]  /*40e0*/  SHF.L.U32 R3, R0, 0x1f, RZ ;  /* 0x0000001f00037819 */ /* 0x000fe800000006ff */
[----:B------:R-:W1:Y:S02]  /*40f0*/  SYNCS.PHASECHK.TRANS64.TRYWAIT P0, [UR6+0x88], R3 ;  /* 0x00008803ff0075a7 */ /* 0x000e640008001106 */
[----:B-1----:R-:W-:Y:S05]  /*4100*/  @!P0 BRA `(.L_x_74) ;  /* 0x0000003000888947 */ /* 0x002fea0003800000 */
.L_x_73:
[----:B------:R-:W-:Y:S05]  /*4110*/  BRA.U !UP3, `(.L_x_75) ;  /* 0x000000010b347547 */ /* 0x000fea000b800000 */
[----:B------:R-:W-:Y:S01]  /*4120*/  UPLOP3.LUT UP0, UPT, UPT, UPT, UP2, 0x80, 0x8 ;  /* 0x000000000008789c */ /* 0x000fe20003f0f020 */
[----:B-1----:R-:W-:Y:S02]  /*4130*/  HFMA2 R0, -RZ, RZ, 0, 5.9604644775390625e-08 ;  /* 0x00000001ff007431 */ /* 0x002fe400000001ff */
[----:B------:R-:W-:Y:S03]  /*4140*/  IMAD.MOV.U32 R164, RZ, RZ, 0x1 ;  /* 0x00000001ffa47424 */ /* 0x000fe600078e00ff */
[----:B------:R-:W-:Y:S05]  /*4150*/  PLOP3.LUT P0, PT, PT, PT, UP0, 0x80, 0x8 ;  /* 0x000000000008781c */ /* 0x000fea0003f0f008 */
[----:B------:R-:W1:Y:S01]  /*4160*/  @UP0 LDCU.64 UR8, c[0x0][0x888] ;  /* 0x00011100ff0807ac */ /* 0x000e620008000a00 */
[----:B------:R-:W-:Y:S07]  /*4170*/  @UP0 UIMAD UR7, UR36, UR4, URZ ;  /* 0x00000004240702a4 */ /* 0x000fee000f8e02ff */
[----:B------:R-:W-:Y:S01]  /*4180*/  @!P0 PRMT R164, R0, 0x7610, R164 ;  /* 0x0000761000a48816 */ /* 0x000fe200000000a4 */
[----:B-1----:R-:W-:Y:S03]  /*4190*/  @UP0 UIMAD.WIDE UR8, UR7, 0x4, UR8 ;  /* 0x00000004070808a5 */ /* 0x002fe6000f8e0208 */
[----:B------:R-:W1:Y:S03]  /*41a0*/  @!UP0 LDCU UR7, c[0x0][0x880] ;  /* 0x00011000ff0787ac */ /* 0x000e660008000800 */
[----:B------:R-:W-:Y:S01]  /*41b0*/  IMAD.U32 R10, RZ, RZ, UR8 ;  /* 0x00000008ff0a7e24 */ /* 0x000fe2000f8e00ff */
[----:B------:R-:W-:Y:S05]  /*41c0*/  MOV R11, UR9 ;  /* 0x00000009000b7c02 */ /* 0x000fea0008000f00 */
[----:B-----5:R3:W5:Y:S02]  /*41d0*/  @P0 LDG.E R81, desc[UR40][R10.64] ;  /* 0x000000280a510981 */ /* 0x020764000c1e1900 */
[----:B-1-3--:R-:W-:Y:S07]  /*41e0*/  @!P0 IMAD.U32 R81, RZ, RZ, UR7 ;  /* 0x00000007ff518e24 */ /* 0x00afee000f8e00ff */
.L_x_75:
[----:B-----5:R-:W-:Y:S01]  /*41f0*/  @!P4 FSETP.EQ.AND P5, PT, R81, RZ, PT ;  /* 0x000000ff5100c20b */ /* 0x020fe20003fa2000 */
[----:B------:R-:W-:Y:S01]  /*4200*/  @!UPT UIADD3 URZ, UPT, UPT, URZ, URZ, URZ ;  /* 0x000000fffffff290 */ /* 0x000fe2000fffe0ff */
[----:B------:R-:W-:Y:S11]  /*4210*/  @!P4 BRA `(.L_x_76) ;  /* 0x000000000014c947 */ /* 0x000ff60003800000 */
[----:B------:R-:W-:Y:S02]  /*4220*/  LOP3.LUT P0, RZ, R164, 0xff, RZ, 0xc0, !PT ;  /* 0x000000ffa4ff7812 */ /* 0x000fe4000780c0ff */
[----:B------:R-:W-:Y:S04]  /*4230*/  PLOP3.LUT P5, PT, PT, PT, UP0, 0x80, 0x8 ;  /* 0x000000000008781c */ /* 0x000fe80003faf008 */
[----:B------:R-:W-:Y:S07]  /*4240*/  PLOP3.LUT P5, PT, P5, PT, PT, 0x8, 0x80 ;  /* 0x000000000080781c */ /* 0x000fee0002fae170 */
[----:B------:R-:W-:Y:S11]  /*4250*/  @P0 FSETP.EQ.AND P5, PT, R81, RZ, PT ;  /* 0x000000ff5100020b */ /* 0x000ff60003fa2000 */
[----:B------:R-:W-:Y:S02]  /*4260*/  @!UPT UIADD3 URZ, UPT, UPT, URZ, URZ, URZ ;  /* 0x000000fffffff290 */ /* 0x000fe4000fffe0ff */
.L_x_76:
[----:B------:R-:W3:Y:S01]  /*4270*/  SYNCS.PHASECHK.TRANS64.TRYWAIT P4, [UR6+0x78], R26 ;  /* 0x0000781aff0075a7 */ /* 0x000ee20008081106 */
[----:B------:R-:W-:Y:S01]  /*4280*/  @P3 SHF.R.U32.HI R27, RZ, 0x10, R21 ;  /* 0x00000010ff1b3819 */ /* 0x000fe20000011615 */
[----:B------:R-:W-:Y:S01]  /*4290*/  VIADD R29, R29, 0x1 ;  /* 0x000000011d1d7836 */ /* 0x000fe20000000000 */
[----:B------:R-:W5:Y:S08]  /*42a0*/  LDC.64 R14, c[0x0][0xb10] ;  /* 0x0002c400ff0e7b82 */ /* 0x000f700000000a00 */
[----:B------:R-:W2:Y:S08]  /*42b0*/  LDC.64 R10, c[0x0][0xb18] ;  /* 0x0002c600ff0a7b82 */ /* 0x000eb00000000a00 */
[----:B-1----:R-:W1:Y:S08]  /*42c0*/  @!P1 LDC R0, c[0x0][0xb20] ;  /* 0x0002c800ff009b82 */ /* 0x002e700000000800 */
[----:B------:R-:W4:Y:S01]  /*42d0*/  @!P1 LDC R3, c[0x0][0xb0c] ;  /* 0x0002c300ff039b82 */ /* 0x000f220000000800 */
[----:B-----5:R-:W-:Y:S05]  /*42e0*/  @!P1 IMAD.HI.U32 R14, R13, R14, RZ ;  /* 0x0000000e0d0e9227 */ /* 0x020fea00078e00ff */
[----:B------:R-:W-:Y:S01]  /*42f0*/  @!P1 SHF.R.U32.HI R14, RZ, R15, R14 ;  /* 0x0000000fff0e9219 */ /* 0x000fe2000001160e */
[----:B--2---:R-:W-:Y:S01]  /*4300*/  @!P1 IMAD.HI.U32 R11, R8, R11, RZ ;  /* 0x0000000b080b9227 */ /* 0x004fe200078e00ff */
[----:B------:R-:W-:Y:S04]  /*4310*/  @!P1 ISETP.NE.AND P0, PT, R10, 0x1, PT ;  /* 0x000000010a00980c */ /* 0x000fe80003f05270 */
[----:B-1----:R-:W-:Y:S02]  /*4320*/  @!P1 SHF.R.U32.HI R9, RZ, R0, R11 ;  /* 0x00000000ff099219 */ /* 0x002fe4000001160b */
[----:B----4-:R-:W-:Y:S02]  /*4330*/  @!P1 ISETP.NE.AND P2, PT, R3, 0x1, PT ;  /* 0x000000010300980c */ /* 0x010fe40003f45270 */
[----:B------:R-:W-:Y:S02]  /*4340*/  @!P1 SEL R9, R8, R9, !P0 ;  /* 0x0000000908099207 */ /* 0x000fe40004000000 */
[----:B------:R-:W-:Y:S02]  /*4350*/  ELECT P0, URZ, PT ;  /* 0x0000000000ff782f */ /* 0x000fe40003800000 */
[----:B------:R-:W-:Y:S05]  /*4360*/  @!P1 SEL R14, R13, R14, !P2 ;  /* 0x0000000e0d0e9207 */ /* 0x000fea0005000000 */
[----:B------:R-:W-:Y:S02]  /*4370*/  @!P1 IMAD.IADD R0, R9, 0x1, -R14 ;  /* 0x0000000109009824 */ /* 0x000fe400078e0a0e */
[----:B------:R-:W-:Y:S02]  /*4380*/  @!P1 IMAD.IADD R9, R14, 0x1, -R9 ;  /* 0x000000010e099824 */ /* 0x000fe400078e0a09 */
[----:B------:R-:W-:Y:S02]  /*4390*/  @!P1 IMAD R13, R0, R3, R13 ;  /* 0x00000003000d9224 */ /* 0x000fe400078e020d */
[----:B------:R-:W-:Y:S01]  /*43a0*/  @!P1 IMAD R8, R9, R10, R8 ;  /* 0x0000000a09089224 */ /* 0x000fe200078e0208 */
[----:B---3--:R-:W-:Y:S06]  /*43b0*/  @!P4 BRA `(.L_x_77) ;  /* 0x0000002c00f4c947 */ /* 0x008fec0003800000 */
.L_x_134:
[----:B------:R-:W-:Y:S01]  /*43c0*/  PLOP3.LUT P5, PT, P5, P0, PT, 0xf2, 0x2f ;  /* 0x00000000002f781c */ /* 0x000fe20002fa1e72 */
[----:B------:R-:W-:Y:S01]  /*43d0*/  UMOV UR14, 0x0 ;  /* 0x00000000000e7882 */ /* 0x000fe20000000000 */
[----:B------:R-:W-:Y:S01]  /*43e0*/  LOP3.LUT R30, R30, 0x1, RZ, 0x3c, !PT ;  /* 0x000000011e1e7812 */ /* 0x000fe200078e3cff */
[----:B------:R-:W-:Y:S01]  /*43f0*/  UMOV UR15, 0x10000000 ;  /* 0x10000000000f7882 */ /* 0x000fe20000000000 */
[----:B------:R-:W-:Y:S01]  /*4400*/  UMOV UR12, UR36 ;  /* 0x00000024000c7c82 */ /* 0x000fe20008000000 */
[----:B------:R-:W-:Y:S08]  /*4410*/  @P3 R2UR UR36, R27 ;  /* 0x000000001b2432ca */ /* 0x000ff000000e0000 */
[----:B-1----:R-:W-:Y:S01]  /*4420*/  @!P5 IADD3 R3, P0, PT, R32, 0x580, RZ ;  /* 0x000005802003d810 */ /* 0x002fe20007f1e0ff */
[----:B------:R-:W-:Y:S01]  /*4430*/  @!P5 IMAD.SHL.U32 R155, R155, 0x40, RZ ;  /* 0x000000409b9bd824 */ /* 0x000fe200078e00ff */
[----:B------:R-:W-:Y:S01]  /*4440*/  VOTEU.ALL UP1, P5 ;  /* 0x0000000000ff7886 */ /* 0x000fe20002820000 */
[----:B------:R-:W-:Y:S01]  /*4450*/  @!P5 IMAD.SHL.U32 R165, R165, 0x80, RZ ;  /* 0x00000080a5a5d824 */ /* 0x000fe200078e00ff */
[----:B------:R-:W-:Y:S01]  /*4460*/  @!P5 R2UR UR8, R3 ;  /* 0x000000000308d2ca */ /* 0x000fe200000e0000 */
[----:B------:R-:W-:Y:S01]  /*4470*/  @!P5 IMAD.X R0, RZ, RZ, R33, P0 ;  /* 0x000000ffff00d224 */ /* 0x000fe200000e0621 */
[----:B------:R-:W-:Y:S01]  /*4480*/  @!P5 R2UR UR10, R155 ;  /* 0x000000009b0ad2ca */ /* 0x000fe200000e0000 */
[----:B------:R-:W-:Y:S01]  /*4490*/  @!UP1 UIADD3 UR9, UPT, UPT, UR6, 0x70, URZ ;  /* 0x0000007006099890 */ /* 0x000fe2000fffe0ff */
[----:B------:R-:W-:Y:S01]  /*44a0*/  @!P5 R2UR UR11, R165 ;  /* 0x00000000a50bd2ca */ /* 0x000fe200000e0000 */
[----:B------:R-:W-:Y:S01]  /*44b0*/  IMAD.IADD R155, R8, 0x1, R143 ;  /* 0x00000001089b7824 */ /* 0x000fe200078e028f */
[----:B------:R-:W-:Y:S01]  /*44c0*/  @!P5 R2UR UR7, R0 ;  /* 0x000000000007d2ca */ /* 0x000fe200000e0000 */
[----:B------:R-:W-:Y:S01]  /*44d0*/  IMAD.IADD R165, R13, 0x1, R154 ;  /* 0x000000010da57824 */ /* 0x000fe200078e029a */
[C---:B------:R-:W-:Y:S04]  /*44e0*/  ISETP.NE.AND P0, PT, R29.reuse, 0x2, PT ;  /* 0x000000021d00780c */ /* 0x040fe80003f05270 */
[----:B------:R-:W-:Y:S01]  /*44f0*/  SEL R3, RZ, 0x1, P0 ;  /* 0x00000001ff037807 */ /* 0x000fe20000000000 */
[----:B------:R-:W-:Y:S01]  /*4500*/  IMAD.U32 R10, RZ, RZ, UR8 ;  /* 0x00000008ff0a7e24 */ /* 0x000fe2000f8e00ff */
[----:B------:R-:W-:Y:S01]  /*4510*/  @!UP1 UIADD3 UR8, UPT, UPT, UR6, 0x200, URZ ;  /* 0x0000020006089890 */ /* 0x000fe2000fffe0ff */
[----:B------:R-:W-:Y:S01]  /*4520*/  SEL R29, R29, RZ, P0 ;  /* 0x000000ff1d1d7207 */ /* 0x000fe20000000000 */
[----:B------:R-:W-:Y:S01]  /*4530*/  VOTEU.ALL UP1, P5 ;  /* 0x0000000000ff7886 */ /* 0x000fe20002820000 */
[----:B------:R-:W-:Y:S02]  /*4540*/  LOP3.LUT R28, R28, R3, RZ, 0x3c, !PT ;  /* 0x000000031c1c7212 */ /* 0x000fe400078e3cff */
[----:B------:R-:W-:Y:S01]  /*4550*/  IMAD.U32 R11, RZ, RZ, UR7 ;  /* 0x00000007ff0b7e24 */ /* 0x000fe2000f8e00ff */
[----:B------:R-:W-:Y:S04]  /*4560*/  @!P5 R2UR UR16, R10 ;  /* 0x000000000a10d2ca */ /* 0x000fe800000e0000 */
[----:B------:R-:W-:Y:S11]  /*4570*/  @!P5 R2UR UR17, R11 ;  /* 0x000000000b11d2ca */ /* 0x000ff600000e0000 */
[----:B------:R-:W-:Y:S02]  /*4580*/  @!UPT UIADD3 URZ, UPT, UPT, URZ, URZ, URZ ;  /* 0x000000fffffff290 */ /* 0x000fe4000fffe0ff */
[----:B------:R3:W-:Y:S01]  /*4590*/  @!UP1 UTMALDG.3D [UR8], [UR16], desc[UR14] ;  /* 0x00000e08100095b4 */ /* 0x0007e20008011000 */
[----:B------:R3:W-:Y:S01]  /*45a0*/  @!P5 SYNCS.ARRIVE.TRANS64.RED.A0TR RZ, [UR6+0x70], R25 ;  /* 0x00007019ffffd9a7 */ /* 0x0007e20008300406 */
[----:B------:R-:W-:Y:S01]  /*45b0*/  UPLOP3.LUT UP1, UPT, UPT, UPT, UPT, 0x80, 0x8 ;  /* 0x000000000008789c */ /* 0x000fe20003f2f070 */
[----:B------:R-:W-:Y:S01]  /*45c0*/  SYNCS.ARRIVE.TRANS64.RED.A1T0 RZ, [UR37], RZ ;  /* 0x000000ffffff79a7 */ /* 0x000fe20008100425 */
[----:B------:R-:W-:Y:S09]  /*45d0*/  @P3 BRA `(.L_x_78) ;  /* 0xfffffff400b43947 */ /* 0x000ff2000383ffff */
[----:B------:R-:W-:Y:S07]  /*45e0*/  MOV R0, UR6 ;  /* 0x0000000600007c02 */ /* 0x000fee0008000f00 */
.L_x_79:
[----:B-1----:R-:W-:-:S04]  /*45f0*/  SHF.L.U32 R3, R30, 0x1f, RZ ;  /* 0x0000001f1e037819 */ /* 0x002fc800000006ff */
[----:B------:R1:W2:Y:S03]  /*4600*/  SYNCS.PHASECHK.TRANS64.TRYWAIT P0, [R0+URZ+0x78], R3 ;  /* 0x00007803000075a7 */ /* 0x0002a600080011ff */
[----:B--2---:R-:W-:Y:S05]  /*4610*/  @!P0 NANOSLEEP.SYNCS 0x989680 ;  /* 0x009896800000895d */ /* 0x004fea0003900000 */
[----:B------:R-:W2:Y:S02]  /*4620*/  @!P0 SYNCS.PHASECHK.TRANS64 P0, [R0+URZ+0x78], R3 ;  /* 0x00007803000085a7 */ /* 0x000ea400080010ff */
[----:B--23--:R-:W-:Y:S05]  /*4630*/  @P0 EXIT ;  /* 0x000000000000094d */ /* 0x00cfea0003800000 */
[----:B------:R-:W-:Y:S05]  /*4640*/  BRA `(.L_x_79) ;  /* 0xfffffffc00e87947 */ /* 0x000fea000383ffff */
.L_x_70:
[----:B------:R-:W-:-:S06]  /*4650*/  UISETP.GE.AND UP1, UPT, UR8, 0x4, UPT ;  /* 0x000000040800788c */ /* 0x000fcc000bf26270 */
[----:B------:R-:W-:-:S13]  /*4660*/  PLOP3.LUT P0, PT, PT, PT, UP1, 0x80, 0x8 ;  /* 0x000000000008781c */ /* 0x000fda0003f0f018 */
[----:B------:R-:W-:Y:S05]  /*4670*/  @!P0 EXIT ;  /* 0x000000000000894d */ /* 0x000fea0003800000 */
[----:B------:R-:W-:Y:S01]  /*4680*/  BAR.SYNC.DEFER_BLOCKING 0x6, 0xa0 ;  /* 0x0182800000007b1d */ /* 0x000fe20000010000 */
[C---:B------:R-:W-:Y:S02]  /*4690*/  IMAD.SHL.U32 R3, R166.reuse, 0x40, RZ ;  /* 0x00000040a6037824 */ /* 0x040fe400078e00ff */
[----:B------:R-:W-:Y:S02]  /*46a0*/  HFMA2 R76, -RZ, RZ, 0, 0 ;  /* 0x00000000ff4c7431 */ /* 0x000fe400000001ff */
[C---:B------:R-:W-:Y:S01]  /*46b0*/  IMAD.SHL.U32 R168, R166.reuse, 0x8, RZ ;  /* 0x00000008a6a87824 */ /* 0x040fe200078e00ff */
[----:B------:R-:W-:Y:S01]  /*46c0*/  CS2R R174, SRZ ;  /* 0x0000000000ae7805 */ /* 0x000fe2000001ff00 */
[----:B------:R-:W-:Y:S01]  /*46d0*/  IMAD.U32 R79, R166, 0x10000, RZ ;  /* 0x00010000a64f7824 */ /* 0x000fe200078e00ff */
[----:B------:R-:W-:Y:S01]  /*46e0*/  UMOV UR43, 0x400 ;  /* 0x00000400002b7882 */ /* 0x000fe20000000000 */
[----:B------:R-:W-:Y:S01]  /*46f0*/  LOP3.LUT R5, R3, 0x180, RZ, 0xc0, !PT ;  /* 0x0000018003057812 */ /* 0x000fe200078ec0ff */
[----:B------:R-:W-:Y:S01]  /*4700*/  ULEA UR43, UR37, UR43, 0x18 ;  /* 0x0000002b252b7291 */ /* 0x000fe2000f8ec0ff */
[----:B------:R-:W1:Y:S01]  /*4710*/  LDC R167, c[0x0][0x370] ;  /* 0x0000dc00ffa77b82 */ /* 0x000e620000000800 */
[----:B------:R-:W-:Y:S01]  /*4720*/  LOP3.LUT R79, R79, 0x600000, RZ, 0xc0, !PT ;  /* 0x006000004f4f7812 */ /* 0x000fe200078ec0ff */
[----:B------:R-:W-:Y:S01]  /*4730*/  IMAD.MOV.U32 R181, RZ, RZ, RZ ;  /* 0x000000ffffb57224 */ /* 0x000fe200078e00ff */
[----:B------:R-:W-:Y:S01]  /*4740*/  LOP3.LUT R168, R5, 0x30, R168, 0xf8, !PT ;  /* 0x0000003005a87812 */ /* 0x000fe200078ef8a8 */
[----:B------:R-:W-:Y:S01]  /*4750*/  UIADD3 UR4, UPT, UPT, UR43, 0x2200, URZ ;  /* 0x000022002b047890 */ /* 0x000fe2000fffe0ff */
[----:B------:R-:W-:Y:S01]  /*4760*/  IMAD.MOV.U32 R173, RZ, RZ, RZ ;  /* 0x000000ffffad7224 */ /* 0x000fe200078e00ff */
[----:B------:R-:W2:Y:S01]  /*4770*/  LDCU.64 UR46, c[0x0][0x348] ;  /* 0x00006900ff2e77ac */ /* 0x000ea20008000a00 */
[----:B------:R-:W-:Y:S01]  /*4780*/  LOP3.LUT R168, R168, 0x1e40, R3, 0xf8, !PT ;  /* 0x00001e40a8a87812 */ /* 0x000fe200078ef803 */
[----:B------:R-:W4:Y:S01]  /*4790*/  LDC R74, c[0x0][0xb0c] ;  /* 0x0002c300ff4a7b82 */ /* 0x000f220000000800 */
[----:B------:R-:W-:Y:S01]  /*47a0*/  IMAD.SHL.U32 R3, R166, 0x10, RZ ;  /* 0x00000010a6037824 */ /* 0x000fe200078e00ff */
[----:B------:R-:W-:Y:S01]  /*47b0*/  MOV R179, UR4 ;  /* 0x0000000400b37c02 */ /* 0x000fe20008000f00 */
[----:B------:R-:W1:Y:S03]  /*47c0*/  LDCU.64 UR38, c[0x0][0x888] ;  /* 0x00011100ff2677ac */ /* 0x000e660008000a00 */
[C---:B------:R-:W-:Y:S01]  /*47d0*/  LOP3.LUT R5, R3.reuse, 0x20, RZ, 0xc0, !PT ;  /* 0x0000002003057812 */ /* 0x040fe200078ec0ff */
[----:B------:R-:W3:Y:S01]  /*47e0*/  LDS R0, [UR43+0x140] ;  /* 0x0001402bff007984 */ /* 0x000ee20008000800 */
[----:B------:R-:W1:Y:S01]  /*47f0*/  LDC R170, c[0x0][0xb20] ;  /* 0x0002c800ffaa7b82 */ /* 0x000e620000000800 */
[----:B------:R-:W-:Y:S01]  /*4800*/  LOP3.LUT R3, R3, 0x40, RZ, 0xc0, !PT ;  /* 0x0000004003037812 */ /* 0x000fe200078ec0ff */
[----:B------:R-:W-:-:S06]  /*4810*/  UIADD3 UR42, UPT, UPT, UR43, 0x200, URZ ;  /* 0x000002002b2a7890 */ /* 0x000fcc000fffe0ff */
[----:B------:R-:W1:Y:S08]  /*4820*/  LDC R73, c[0x0][0xb30] ;  /* 0x0002cc00ff497b82 */ /* 0x000e700000000800 */
[----:B------:R-:W1:Y:S08]  /*4830*/  LDC.64 R152, c[0x0][0xb10] ;  /* 0x0002c400ff987b82 */ /* 0x000e700000000a00 */
[----:B------:R-:W1:Y:S08]  /*4840*/  LDC.64 R70, c[0x0][0xb18] ;  /* 0x0002c600ff467b82 */ /* 0x000e700000000a00 */
[----:B------:R-:W1:Y:S01]  /*4850*/  LDC.64 R148, c[0x0][0x888] ;  /* 0x00022200ff947b82 */ /* 0x000e620000000a00 */
[----:B---3--:R-:W-:-:S07]  /*4860*/  IMAD.IADD R79, R0, 0x1, R79 ;  /* 0x00000001004f7824 */ /* 0x008fce00078e024f */
[----:B------:R-:W3:Y:S01]  /*4870*/  LDC.64 R68, c[0x0][0xb28] ;  /* 0x0002ca00ff447b82 */ /* 0x000ee20000000a00 */
[----:B------:R-:W-:-:S05]  /*4880*/  VIADD R0, R168, UR43 ;  /* 0x0000002ba8007c36 */ /* 0x000fca0008000000 */
[--C-:B------:R-:W-:Y:S02]  /*4890*/  IADD3 R178, PT, PT, -R5, 0x200, R0.reuse ;  /* 0x0000020005b27810 */ /* 0x100fe40007ffe100 */
[----:B------:R-:W1:Y:S01]  /*48a0*/  LDC.64 R150, c[0x0][0x890] ;  /* 0x00022400ff967b82 */ /* 0x000e620000000a00 */
[----:B------:R-:W-:Y:S02]  /*48b0*/  IADD3 R177, PT, PT, -R3, 0x200, R0 ;  /* 0x0000020003b17810 */ /* 0x000fe40007ffe100 */
[----:B------:R-:W-:-:S05]  /*48c0*/  IMAD.IADD R176, R178, 0x1, -R3 ;  /* 0x00000001b2b07824 */ /* 0x000fca00078e0a03 */
[----:B------:R-:W1:Y:S08]  /*48d0*/  LDC.64 R146, c[0x0][0x8b0] ;  /* 0x00022c00ff927b82 */ /* 0x000e700000000a00 */
[----:B------:R-:W1:Y:S08]  /*48e0*/  LDC.64 R144, c[0x0][0x8a8] ;  /* 0x00022a00ff907b82 */ /* 0x000e700000000a00 */
[----:B--2-4-:R-:W1:Y:S02]  /*48f0*/  LDC R172, c[0x0][0x374] ;  /* 0x0000dd00ffac7b82 */ /* 0x014e640000000800 */
.L_x_97:
[C---:B------:R-:W-:Y:S02]  /*4900*/  LEA R0, R181.reuse, UR43, 0x3 ;  /* 0x0000002bb5007c11 */ /* 0x040fe4000f8e18ff */
[----:B------:R-:W-:Y:S02]  /*4910*/  SHF.L.U32 R3, R174, 0x1f, RZ ;  /* 0x0000001fae037819 */ /* 0x000fe400000006ff */
[----:B------:R-:W-:Y:S02]  /*4920*/  LEA R16, R181, UR43, 0x4 ;  /* 0x0000002bb5107c11 */ /* 0x000fe4000f8e20ff */
[----:B--2---:R-:W2:Y:S02]  /*4930*/  SYNCS.PHASECHK.TRANS64.TRYWAIT P0, [R0+URZ+0x90], R3 ;  /* 0x00009003000075a7 */ /* 0x004ea400080011ff */
[----:B-12---:R-:W-:Y:S05]  /*4940*/  @!P0 BRA `(.L_x_80) ;  /* 0x0000002800a88947 */ /* 0x006fea0003800000 */
.L_x_135:
[----:B------:R-:W4:Y:S01]  /*4950*/  LDC.64 R12, c[0x0][0xb10] ;  /* 0x0002c400ff0c7b82 */ /* 0x000f220000000a00 */
[----:B------:R-:W3:Y:S01]  /*4960*/  LDS.128 R16, [R16+0x120] ;  /* 0x0001200010107984 */ /* 0x000ee20000000c00 */
[----:B-1----:R-:W-:Y:S01]  /*4970*/  ISETP.NE.AND P1, PT, R73, 0x1, PT ;  /* 0x000000014900780c */ /* 0x002fe20003f25270 */
[----:B--2---:R-:W-:Y:S01]  /*4980*/  VIADD R0, R0, 0xa0 ;  /* 0x000000a000007836 */ /* 0x004fe20000000000 */
[----:B------:R-:W-:Y:S04]  /*4990*/  ISETP.GE.AND P0, PT, R72, 0x1, PT ;  /* 0x000000014800780c */ /* 0x000fe80003f06270 */
[----:B------:R-:W1:Y:S01]  /*49a0*/  LDC.64 R10, c[0x0][0xb18] ;  /* 0x0002c600ff0a7b82 */ /* 0x000e620000000a00 */
[----:B------:R-:W-:Y:S01]  /*49b0*/  PRMT R0, RZ, 0x654, R0 ;  /* 0x00000654ff007816 */ /* 0x000fe20000000000 */
[----:B------:R-:W-:Y:S01]  /*49c0*/  @!PT LDS RZ, [RZ] ;  /* 0x00000000fffff984 */ /* 0x000fe20000000800 */
[----:B------:R-:W-:Y:S01]  /*49d0*/  @!PT LDS RZ, [RZ] ;  /* 0x00000000fffff984 */ /* 0x000fe20000000800 */
[----:B------:R-:W-:Y:S01]  /*49e0*/  @!PT LDS RZ, [RZ] ;  /* 0x00000000fffff984 */ /* 0x000fe20000000800 */
[----:B------:R-:W-:Y:S01]  /*49f0*/  @!PT LDS RZ, [RZ] ;  /* 0x00000000fffff984 */ /* 0x000fe20000000800 */
[----:B------:R2:W-:Y:S06]  /*4a00*/  MEMBAR.ALL.CTA ;  /* 0x0000000000007992 */ /* 0x0005ec0000008000 */
[----:B--2---:R-:W2:Y:S01]  /*4a10*/  FENCE.VIEW.ASYNC.S ;  /* 0x00000000000073c6 */ /* 0x004ea20000000000 */
[----:B------:R-:W1:Y:S08]  /*4a20*/  @!P1 LDC R14, c[0x0][0xb20] ;  /* 0x0002c800ff0e9b82 */ /* 0x000e700000000800 */
[----:B------:R-:W1:Y:S01]  /*4a30*/  @!P1 LDC R9, c[0x0][0xb0c] ;  /* 0x0002c300ff099b82 */ /* 0x000e620000000800 */
[----:B--2---:R2:W-:Y:S01]  /*4a40*/  SYNCS.ARRIVE.TRANS64.RED.A1T0 RZ, [R0+URZ], RZ ;  /* 0x000000ff00ff79a7 */ /* 0x0045e200081004ff */
[----:B---3--:R-:W-:Y:S04]  /*4a50*/  LOP3.LUT P4, RZ, R18, 0x1, RZ, 0xc0, !PT ;  /* 0x0000000112ff7812 */ /* 0x008fe8000788c0ff */
[----:B------:R-:W-:Y:S09]  /*4a60*/  P2R R180, PR, RZ, 0x10 ;  /* 0x00000010ffb47803 */ /* 0x000ff20000000000 */
[----:B------:R-:W-:Y:S02]  /*4a70*/  @P4 MOV R77, R16 ;  /* 0x00000010004d4202 */ /* 0x000fe40000000f00 */
[----:B------:R-:W-:Y:S01]  /*4a80*/  @P4 LOP3.LUT R75, R17, 0xffff, RZ, 0xc0, !PT ;  /* 0x0000ffff114b4812 */ /* 0x000fe200078ec0ff */
[----:B--2-4-:R-:W-:Y:S06]  /*4a90*/  @!P0 BRA `(.L_x_81) ;  /* 0x0000000000a48947 */ /* 0x014fec0003800000 */
[----:B------:R-:W-:Y:S01]  /*4aa0*/  IMAD.HI.U32 R21, R172, R71, RZ ;  /* 0x00000047ac157227 */ /* 0x000fe200078e00ff */
[----:B------:R-:W-:Y:S02]  /*4ab0*/  ISETP.NE.AND P0, PT, R70, 0x1, PT ;  /* 0x000000014600780c */ /* 0x000fe40003f05270 */
[----:B------:R-:W-:Y:S01]  /*4ac0*/  ISETP.NE.AND P2, PT, R72, 0x1, PT ;  /* 0x000000014800780c */ /* 0x000fe20003f45270 */
[----:B------:R-:W-:Y:S01]  /*4ad0*/  IMAD.HI.U32 R20, R167, R152, RZ ;  /* 0x00000098a7147227 */ /* 0x000fe200078e00ff */
[----:B------:R-:W-:Y:S02]  /*4ae0*/  SHF.R.U32.HI R21, RZ, R170, R21 ;  /* 0x000000aaff157219 */ /* 0x000fe40000011615 */
[----:B------:R-:W-:Y:S01]  /*4af0*/  ISETP.NE.AND P3, PT, R74, 0x1, PT ;  /* 0x000000014a00780c */ /* 0x000fe20003f65270 */
[----:B------:R-:W-:Y:S01]  /*4b00*/  IMAD.HI.U32 R24, R77, R152, RZ ;  /* 0x000000984d187227 */ /* 0x000fe200078e00ff */
[----:B------:R-:W-:Y:S02]  /*4b10*/  SHF.R.U32.HI R20, RZ, R153, R20 ;  /* 0x00000099ff147219 */ /* 0x000fe40000011614 */
[----:B------:R-:W-:Y:S01]  /*4b20*/  SEL R3, R172, R21, !P0 ;  /* 0x00000015ac037207 */ /* 0x000fe20004000000 */
[----:B------:R-:W-:Y:S01]  /*4b30*/  IMAD.HI.U32 R21, R75, R71, RZ ;  /* 0x000000474b157227 */ /* 0x000fe200078e00ff */
[----:B------:R-:W-:Y:S02]  /*4b40*/  SEL R7, R167, R20, !P3 ;  /* 0x00000014a7077207 */ /* 0x000fe40005800000 */
[----:B------:R-:W-:Y:S01]  /*4b50*/  SHF.R.U32.HI R24, RZ, R153, R24 ;  /* 0x00000099ff187219 */ /* 0x000fe20000011618 */
[-C--:B------:R-:W-:Y:S04]  /*4b60*/  IMAD.HI.U32 R20, R3, R68.reuse, RZ ;  /* 0x0000004403147227 */ /* 0x080fe800078e00ff */
[----:B------:R-:W-:Y:S01]  /*4b70*/  IMAD.HI.U32 R22, R7, R68, RZ ;  /* 0x0000004407167227 */ /* 0x000fe200078e00ff */
[-C--:B------:R-:W-:Y:S02]  /*4b80*/  @P2 SHF.R.U32.HI R3, RZ, R69.reuse, R20 ;  /* 0x00000045ff032219 */ /* 0x080fe40000011614 */
[----:B------:R-:W-:Y:S02]  /*4b90*/  SHF.R.U32.HI R20, RZ, R170, R21 ;  /* 0x000000aaff147219 */ /* 0x000fe40000011615 */
[----:B------:R-:W-:Y:S01]  /*4ba0*/  @P2 SHF.R.U32.HI R7, RZ, R69, R22 ;  /* 0x00000045ff072219 */ /* 0x000fe20000011616 */
[C---:B------:R-:W-:Y:S01]  /*4bb0*/  IMAD R2, R72.reuse, R3, RZ ;  /* 0x0000000348027224 */ /* 0x040fe200078e02ff */
[----:B------:R-:W-:Y:S02]  /*4bc0*/  SEL R5, R75, R20, !P0 ;  /* 0x000000144b057207 */ /* 0x000fe40004000000 */
[----:B------:R-:W-:Y:S01]  /*4bd0*/  SEL R3, R77, R24, !P3 ;  /* 0x000000184d037207 */ /* 0x000fe20005800000 */
[----:B------:R-:W-:Y:S01]  /*4be0*/  IMAD R4, R72, R7, RZ ;  /* 0x0000000748047224 */ /* 0x000fe200078e02ff */
[C---:B------:R-:W-:Y:S01]  /*4bf0*/  ISETP.GE.AND P0, PT, R5.reuse, R2, PT ;  /* 0x000000020500720c */ /* 0x040fe20003f06270 */
[----:B------:R-:W-:Y:S03]  /*4c00*/  IMAD.HI.U32 R6, R5, R68, RZ ;  /* 0x0000004405067227 */ /* 0x000fe600078e00ff */
[----:B------:R-:W-:Y:S01]  /*4c10*/  ISETP.GE.OR P0, PT, R3, R4, P0 ;  /* 0x000000040300720c */ /* 0x000fe20000706670 */
[----:B------:R-:W-:Y:S01]  /*4c20*/  IMAD.MOV R4, RZ, RZ, -R3 ;  /* 0x000000ffff047224 */ /* 0x000fe200078e0a03 */
[-C--:B------:R-:W-:Y:S03]  /*4c30*/  SHF.R.U32.HI R6, RZ, R69.reuse, R6 ;  /* 0x00000045ff067219 */ /* 0x080fe60000011606 */
[----:B------:R-:W-:Y:S01]  /*4c40*/  IMAD R77, R74, R4, R77 ;  /* 0x000000044a4d7224 */ /* 0x000fe200078e024d */
[----:B------:R-:W-:Y:S05]  /*4c50*/  SEL R15, R5, R6, !P2 ;  /* 0x00000006050f7207 */ /* 0x000fea0005000000 */
[----:B------:R-:W-:Y:S02]  /*4c60*/  IMAD.MOV R6, RZ, RZ, -R15 ;  /* 0x000000ffff067224 */ /* 0x000fe400078e0a0f */
[C---:B------:R-:W-:Y:S04]  /*4c70*/  @!P0 IMAD.HI.U32 R2, R3.reuse, R68, RZ ;  /* 0x0000004403028227 */ /* 0x040fe800078e00ff */
[----:B------:R-:W-:Y:S01]  /*4c80*/  IMAD R6, R72, R6, R5 ;  /* 0x0000000648067224 */ /* 0x000fe200078e0205 */
[----:B------:R-:W-:Y:S04]  /*4c90*/  @!P0 SHF.R.U32.HI R2, RZ, R69, R2 ;  /* 0x00000045ff028219 */ /* 0x000fe80000011602 */
[----:B------:R-:W-:Y:S02]  /*4ca0*/  @!P0 SEL R0, R3, R2, !P2 ;  /* 0x0000000203008207 */ /* 0x000fe40005000000 */
[----:B------:R-:W-:Y:S02]  /*4cb0*/  IADD3 R2, PT, PT, -R5, RZ, RZ ;  /* 0x000000ff05027210 */ /* 0x000fe40007ffe1ff */
[----:B------:R-:W-:Y:S01]  /*4cc0*/  @!P0 IADD3 R8, PT, PT, R15, -R0, RZ ;  /* 0x800000000f088210 */ /* 0x000fe20007ffe0ff */
[----:B------:R-:W-:Y:S02]  /*4cd0*/  @!P0 IMAD R0, R7, R6, R0 ;  /* 0x0000000607008224 */ /* 0x000fe400078e0200 */
[----:B------:R-:W-:Y:S02]  /*4ce0*/  IMAD R75, R70, R2, R75 ;  /* 0x00000002464b7224 */ /* 0x000fe400078e024b */
[----:B------:R-:W-:Y:S02]  /*4cf0*/  @!P0 IMAD R5, R8, R72, R3 ;  /* 0x0000004808058224 */ /* 0x000fe400078e0203 */
[----:B------:R-:W-:Y:S04]  /*4d00*/  @!P0 IMAD.MOV.U32 R3, RZ, RZ, R0 ;  /* 0x000000ffff038224 */ /* 0x000fe800078e0000 */
[----:B------:R-:W-:Y:S02]  /*4d10*/  IMAD R77, R3, R74, R77 ;  /* 0x0000004a034d7224 */ /* 0x000fe400078e024d */
[----:B------:R-:W-:Y:S07]  /*4d20*/  IMAD R75, R5, R70, R75 ;  /* 0x00000046054b7224 */ /* 0x000fee00078e024b */
.L_x_81:
[----:B------:R-:W-:Y:S01]  /*4d30*/  @!P1 IMAD.HI.U32 R0, R77, R12, RZ ;  /* 0x0000000c4d009227 */ /* 0x000fe200078e00ff */
[----:B-1----:R-:W-:Y:S01]  /*4d40*/  @!P1 ISETP.NE.AND P0, PT, R10, 0x1, PT ;  /* 0x000000010a00980c */ /* 0x002fe20003f05270 */
[----:B------:R-:W-:Y:S01]  /*4d50*/  ULOP3.LUT UP0, URZ, UR42, 0x1b0, URZ, 0xc0, !UPT ;  /* 0x000001b02aff7892 */ /* 0x000fe2000f80c0ff */
[----:B------:R-:W-:Y:S01]  /*4d60*/  @!P1 ISETP.NE.AND P2, PT, R9, 0x1, PT ;  /* 0x000000010900980c */ /* 0x000fe20003f45270 */
[----:B------:R-:W-:Y:S01]  /*4d70*/  @!P1 IMAD.HI.U32 R3, R75, R11, RZ ;  /* 0x0000000b4b039227 */ /* 0x000fe200078e00ff */
[----:B------:R-:W-:Y:S02]  /*4d80*/  @!P1 SHF.R.U32.HI R0, RZ, R13, R0 ;  /* 0x0000000dff009219 */ /* 0x000fe40000011600 */
[----:B------:R-:W-:Y:S01]  /*4d90*/  @P4 SHF.R.U32.HI R171, RZ, 0x10, R17 ;  /* 0x00000010ffab4819 */ /* 0x000fe20000011611 */
[----:B------:R-:W-:Y:S01]  /*4da0*/  VIADD R181, R181, 0x1 ;  /* 0x00000001b5b57836 */ /* 0x000fe20000000000 */
[----:B------:R-:W-:Y:S02]  /*4db0*/  @!P1 SHF.R.U32.HI R2, RZ, R14, R3 ;  /* 0x0000000eff029219 */ /* 0x000fe40000011603 */
[----:B------:R-:W-:Y:S02]  /*4dc0*/  @!P1 SEL R3, R77, R0, !P2 ;  /* 0x000000004d039207 */ /* 0x000fe40005000000 */
[----:B------:R-:W-:Y:S05]  /*4dd0*/  @!P1 SEL R2, R75, R2, !P0 ;  /* 0x000000024b029207 */ /* 0x000fea0004000000 */
[----:B------:R-:W-:Y:S02]  /*4de0*/  @!P1 IMAD.IADD R0, R2, 0x1, -R3 ;  /* 0x0000000102009824 */ /* 0x000fe400078e0a03 */
[----:B------:R-:W-:Y:S02]  /*4df0*/  @!P1 IMAD.IADD R2, R3, 0x1, -R2 ;  /* 0x0000000103029824 */ /* 0x000fe400078e0a02 */
[----:B------:R-:W-:Y:S02]  /*4e00*/  @!P1 IMAD R77, R0, R9, R77 ;  /* 0x00000009004d9224 */ /* 0x000fe400078e024d */
[----:B------:R-:W-:Y:S01]  /*4e10*/  @!P1 IMAD R75, R2, R10, R75 ;  /* 0x0000000a024b9224 */ /* 0x000fe200078e024b */
[----:B------:R-:W-:Y:S06]  /*4e20*/  BRA.U !UP0, `(.L_x_82) ;  /* 0x0000000108407547 */ /* 0x000fec000b800000 */
[----:B------:R-:W1:Y:S01]  /*4e30*/  LDCU.64 UR8, c[0x4][0x80] ;  /* 0x01001000ff0877ac */ /* 0x000e620008000a00 */
[----:B------:R-:W-:Y:S01]  /*4e40*/  MOV R3, 0x0 ;  /* 0x0000000000037802 */ /* 0x000fe20000000f00 */
[----:B------:R-:W-:Y:S02]  /*4e50*/  HFMA2 R12, -RZ, RZ, 0, 5.9604644775390625e-08 ;  /* 0x00000001ff0c7431 */ /* 0x000fe400000001ff */
[----:B------:R-:W-:Y:S02]  /*4e60*/  IMAD.MOV.U32 R8, RZ, RZ, 0x70 ;  /* 0x00000070ff087424 */ /* 0x000fe400078e00ff */
[----:B------:R-:W-:Y:S01]  /*4e70*/  IMAD.MOV.U32 R13, RZ, RZ, RZ ;  /* 0x000000ffff0d7224 */ /* 0x000fe200078e00ff */
[----:B------:R-:W2:Y:S01]  /*4e80*/  LDCU.64 UR6, c[0x4][0x88] ;  /* 0x01001100ff0677ac */ /* 0x000ea20008000a00 */
[----:B------:R-:W3:Y:S01]  /*4e90*/  LDC.64 R2, c[0x4][R3] ;  /* 0x0100000003027b82 */ /* 0x000ee20000000a00 */
[----:B------:R-:W4:Y:S01]  /*4ea0*/  LDCU.64 UR4, c[0x4][0x8] ;  /* 0x01000100ff0477ac */ /* 0x000f220008000a00 */
[----:B-1----:R-:W-:Y:S01]  /*4eb0*/  MOV R5, UR9 ;  /* 0x0000000900057c02 */ /* 0x002fe20008000f00 */
[----:B------:R-:W-:Y:S01]  /*4ec0*/  IMAD.U32 R4, RZ, RZ, UR8 ;  /* 0x00000008ff047e24 */ /* 0x000fe2000f8e00ff */
[----:B--2---:R-:W-:Y:S01]  /*4ed0*/  MOV R7, UR7 ;  /* 0x0000000700077c02 */ /* 0x004fe20008000f00 */
[----:B------:R-:W-:Y:S01]  /*4ee0*/  IMAD.U32 R6, RZ, RZ, UR6 ;  /* 0x00000006ff067e24 */ /* 0x000fe2000f8e00ff */
[----:B----4-:R-:W-:Y:S01]  /*4ef0*/  MOV R11, UR5 ;  /* 0x00000005000b7c02 */ /* 0x010fe20008000f00 */
[----:B------:R-:W-:Y:S02]  /*4f00*/  IMAD.U32 R10, RZ, RZ, UR4 ;  /* 0x00000004ff0a7e24 */ /* 0x000fe4000f8e00ff */
[----:B------:R-:W-:Y:S07]  /*4f10*/  LEPC R20, `(.L_x_82) ;  /* 0x000000001014794e */ /* 0x000fee0000000000 */
[----:B---3-5:R-:W-:Y:S05]  /*4f20*/  CALL.ABS.NOINC R2 ;  /* 0x0000000002007343 */ /* 0x028fea0003c00000 */
.L_x_82:
[----:B------:R-:W-:Y:S01]  /*4f30*/  LOP3.LUT P0, RZ, R179, 0x1b0, RZ, 0xc0, !PT ;  /* 0x000001b0b3ff7812 */ /* 0x000fe2000780c0ff */
[----:B------:R-:W-:Y:S11]  /*4f40*/  BSSY.RECONVERGENT B6, `(.L_x_83) ;  /* 0x0000013000067945 */ /* 0x000ff60003800200 */
[----:B------:R-:W-:Y:S01]  /*4f50*/  @!UPT UIADD3 URZ, UPT, UPT, URZ, URZ, URZ ;  /* 0x000000fffffff290 */ /* 0x000fe2000fffe0ff */
[----:B------:R-:W-:Y:S05]  /*4f60*/  @!P0 BRA `(.L_x_84) ;  /* 0x0000000000408947 */ /* 0x000fea0003800000 */
        /* <DEDUP_REMOVED lines=16> */
.L_x_84:
[----:B------:R-:W-:Y:S05]  /*5070*/  BSYNC.RECONVERGENT B6 ;  /* 0x0000000000067941 */ /* 0x000fea0003800200 */
.L_x_83:
[----:B------:R-:W-:Y:S01]  /*5080*/  ISETP.NE.U32.AND P3, PT, R150, RZ, PT ;  /* 0x000000ff9600720c */ /* 0x000fe20003f65070 */
[----:B------:R-:W-:Y:S01]  /*5090*/  UISETP.NE.AND UP1, UPT, UR44, URZ, UPT ;  /* 0x000000ff2c00728c */ /* 0x000fe2000bf25270 */
[----:B------:R-:W-:Y:S02]  /*50a0*/  ISETP.NE.U32.AND P4, PT, R146, RZ, PT ;  /* 0x000000ff9200720c */ /* 0x000fe40003f85070 */
[----:B------:R-:W-:Y:S02]  /*50b0*/  ISETP.NE.AND.EX P3, PT, R151, RZ, PT, P3 ;  /* 0x000000ff9700720c */ /* 0x000fe40003f65330 */
[----:B------:R-:W-:Y:S02]  /*50c0*/  PLOP3.LUT P1, PT, PT, PT, PT, 0x8, 0x80 ;  /* 0x000000000080781c */ /* 0x000fe40003f2e170 */
[----:B------:R-:W-:Y:S02]  /*50d0*/  PLOP3.LUT P0, PT, PT, PT, UP1, 0x80, 0x8 ;  /* 0x000000000008781c */ /* 0x000fe40003f0f018 */
[----:B------:R-:W-:Y:S02]  /*50e0*/  ISETP.NE.AND.EX P4, PT, R147, RZ, PT, P4 ;  /* 0x000000ff9300720c */ /* 0x000fe40003f85340 */
[----:B------:R-:W1:Y:S09]  /*50f0*/  @UP1 LDCU.64 UR4, c[0x0][0x888] ;  /* 0x00011100ff0417ac */ /* 0x000e720008000a00 */
[----:B------:R-:W-:Y:S01]  /*5100*/  @P0 PLOP3.LUT P1, PT, P3, PT, PT, 0x80, 0x8 ;  /* 0x000000000008081c */ /* 0x000fe20001f2f070 */
[----:B-1----:R-:W-:Y:S04]  /*5110*/  @UP1 UISETP.NE.U32.AND UP0, UPT, UR4, URZ, UPT ;  /* 0x000000ff0400128c */ /* 0x002fe8000bf05070 */
[----:B------:R-:W-:Y:S04]  /*5120*/  @UP1 UISETP.NE.AND.EX UP0, UPT, UR5, URZ, UPT, UP0 ;  /* 0x000000ff0500128c */ /* 0x000fe8000bf05300 */
[----:B------:R-:W-:Y:S01]  /*5130*/  @UP1 USEL UR4, URZ, 0xffffffff, UP0 ;  /* 0xffffffffff041887 */ /* 0x000fe20008000000 */
[----:B------:R-:W-:Y:S11]  /*5140*/  @!P3 BRA `(.L_x_85) ;  /* 0x00000000002cb947 */ /* 0x000ff60003800000 */
[----:B------:R-:W-:Y:S01]  /*5150*/  ISETP.NE.U32.AND P2, PT, R148, RZ, PT ;  /* 0x000000ff9400720c */ /* 0x000fe20003f45070 */
[----:B------:R-:W-:Y:S03]  /*5160*/  IMAD.MOV.U32 R164, RZ, RZ, 0x1 ;  /* 0x00000001ffa47424 */ /* 0x000fe600078e00ff */
[----:B------:R-:W-:Y:S11]  /*5170*/  ISETP.NE.AND.EX P2, PT, R149, RZ, PT, P2 ;  /* 0x000000ff9500720c */ /* 0x000ff60003f45320 */
[----:B------:R-:W-:Y:S02]  /*5180*/  @!UPT UIADD3 URZ, UPT, UPT, URZ, URZ, URZ ;  /* 0x000000fffffff290 */ /* 0x000fe4000fffe0ff */
[----:B------:R-:W1:Y:S01]  /*5190*/  @P2 LDC.64 R2, c[0x0][0x888] ;  /* 0x00022200ff022b82 */ /* 0x000e620000000a00 */
[----:B------:R-:W-:Y:S04]  /*51a0*/  @P2 IMAD R0, R150, UR36, RZ ;  /* 0x0000002496002c24 */ /* 0x000fe8000f8e02ff */
[----:B-1----:R-:W-:Y:S04]  /*51b0*/  @P2 IMAD.WIDE R2, R0, 0x4, R2 ;  /* 0x0000000400022825 */ /* 0x002fe800078e0202 */
[----:B------:R-:W-:Y:S01]  /*51c0*/  HFMA2 R0, -RZ, RZ, 0, 5.9604644775390625e-08 ;  /* 0x00000001ff007431 */ /* 0x000fe200000001ff */
[----:B-----5:R1:W5:Y:S04]  /*51d0*/  @P2 LDG.E R81, desc[UR40][R2.64] ;  /* 0x0000002802512981 */ /* 0x020368000c1e1900 */
[----:B------:R-:W-:Y:S01]  /*51e0*/  @!P2 PRMT R164, R0, 0x7610, R164 ;  /* 0x0000761000a4a816 */ /* 0x000fe200000000a4 */
[----:B-1----:R-:W2:Y:S06]  /*51f0*/  @!P2 LDC R81, c[0x0][0x880] ;  /* 0x00022000ff51ab82 */ /* 0x002eac0000000800 */
.L_x_85:
[----:B------:R-:W-:Y:S05]  /*5200*/  @!P4 BRA `(.L_x_86) ;  /* 0x000000000020c947 */ /* 0x000fea0003800000 */
[----:B------:R-:W-:Y:S04]  /*5210*/  ISETP.NE.U32.AND P2, PT, R144, RZ, PT ;  /* 0x000000ff9000720c */ /* 0x000fe80003f45070 */
[----:B------:R-:W-:Y:S11]  /*5220*/  ISETP.NE.AND.EX P2, PT, R145, RZ, PT, P2 ;  /* 0x000000ff9100720c */ /* 0x000ff60003f45320 */
[----:B------:R-:W-:Y:S02]  /*5230*/  @!UPT UIADD3 URZ, UPT, UPT, URZ, URZ, URZ ;  /* 0x000000fffffff290 */ /* 0x000fe4000fffe0ff */
[----:B------:R-:W1:Y:S01]  /*5240*/  @P2 LDC.64 R2, c[0x0][0x8a8] ;  /* 0x00022a00ff022b82 */ /* 0x000e620000000a00 */
[----:B------:R-:W-:Y:S04]  /*5250*/  @P2 IMAD R0, R146, UR36, RZ ;  /* 0x0000002492002c24 */ /* 0x000fe8000f8e02ff */
[----:B-1----:R-:W-:Y:S05]  /*5260*/  @P2 IMAD.WIDE R2, R0, 0x4, R2 ;  /* 0x0000000400022825 */ /* 0x002fea00078e0202 */
[----:B-----5:R1:W5:Y:S02]  /*5270*/  @P2 LDG.E R78, desc[UR40][R2.64] ;  /* 0x00000028024e2981 */ /* 0x020364000c1e1900 */
[----:B-1----:R-:W3:Y:S02]  /*5280*/  @!P2 LDC R78, c[0x0][0x8a0] ;  /* 0x00022800ff4eab82 */ /* 0x002ee40000000800 */
.L_x_86:
[----:B--2--5:R-:W-:Y:S01]  /*5290*/  @P0 FSETP.NEU.AND P4, PT, R81, RZ, PT ;  /* 0x000000ff5100020b */ /* 0x024fe20003f8d000 */
[----:B------:R-:W-:Y:S01]  /*52a0*/  IMAD.U32 R0, RZ, RZ, UR4 ;  /* 0x00000004ff007e24 */ /* 0x000fe2000f8e00ff */
[----:B------:R-:W-:Y:S01]  /*52b0*/  @P0 LOP3.LUT P2, RZ, R164, 0xff, RZ, 0xc0, !PT ;  /* 0x000000ffa4ff0812 */ /* 0x000fe2000784c0ff */
[----:B------:R-:W-:Y:S01]  /*52c0*/  BSSY B1, `(.L_x_87) ;  /* 0x000003d000017945 */ /* 0x000fe20003800000 */
[----:B------:R-:W-:Y:S01]  /*52d0*/  @P0 SEL R3, RZ, 0xffffffff, P4 ;  /* 0xffffffffff030807 */ /* 0x000fe20002000000 */
[C---:B------:R-:W-:Y:S01]  /*52e0*/  IMAD R64, R76.reuse, 0x40, R79 ;  /* 0x000000404c407824 */ /* 0x040fe200078e024f */
[----:B------:R-:W-:Y:S02]  /*52f0*/  LEA R156, R76, UR43, 0x3 ;  /* 0x0000002b4c9c7c11 */ /* 0x000fe4000f8e18ff */
[----:B------:R-:W-:Y:S02]  /*5300*/  CS2R R86, SRZ ;  /* 0x0000000000567805 */ /* 0x000fe4000001ff00 */
[----:B------:R-:W-:Y:S02]  /*5310*/  @P1 SEL R3, R0, R3, !P2 ;  /* 0x0000000300031207 */ /* 0x000fe40005000000 */
[----:B------:R-:W-:Y:S02]  /*5320*/  CS2R R84, SRZ ;  /* 0x0000000000547805 */ /* 0x000fe4000001ff00 */
[----:B------:R-:W-:Y:S02]  /*5330*/  SHF.L.U32 R5, R175, 0x1f, RZ ;  /* 0x0000001faf057819 */ /* 0x000fe400000006ff */
[----:B------:R-:W-:Y:S02]  /*5340*/  CS2R R90, SRZ ;  /* 0x00000000005a7805 */ /* 0x000fe4000001ff00 */
[----:B------:R-:W-:Y:S02]  /*5350*/  @P0 LOP3.LUT R3, R3, 0x1, RZ, 0xc0, !PT ;  /* 0x0000000103030812 */ /* 0x000fe400078ec0ff */
[----:B------:R-:W-:Y:S02]  /*5360*/  CS2R R88, SRZ ;  /* 0x0000000000587805 */ /* 0x000fe4000001ff00 */
[----:B------:R-:W-:Y:S02]  /*5370*/  PLOP3.LUT P5, PT, PT, PT, PT, 0x8, 0x80 ;  /* 0x000000000080781c */ /* 0x000fe40003fae170 */
[----:B------:R-:W-:Y:S02]  /*5380*/  CS2R R98, SRZ ;  /* 0x0000000000627805 */ /* 0x000fe4000001ff00 */
[----:B------:R-:W-:Y:S02]  /*5390*/  ISETP.NE.U32.OR P1, PT, R3, 0x1, !P0 ;  /* 0x000000010300780c */ /* 0x000fe40004725470 */
[----:B------:R-:W-:Y:S02]  /*53a0*/  CS2R R96, SRZ ;  /* 0x0000000000607805 */ /* 0x000fe4000001ff00 */
[----:B------:R-:W-:Y:S02]  /*53b0*/  CS2R R94, SRZ ;  /* 0x00000000005e7805 */ /* 0x000fe4000001ff00 */
[----:B------:R-:W-:Y:S07]  /*53c0*/  CS2R R92, SRZ ;  /* 0x00000000005c7805 */ /* 0x000fee000001ff00 */
[----:B------:R-:W-:Y:S04]  /*53d0*/  @P1 SHF.L.U32 R2, R173, 0x1f, RZ ;  /* 0x0000001fad021819 */ /* 0x000fe800000006ff */
[----:B------:R-:W1:Y:S01]  /*53e0*/  @P1 SYNCS.PHASECHK.TRANS64.TRYWAIT P0, [UR43+0x70], R2 ;  /* 0x00007002ff0015a7 */ /* 0x000e62000800112b */
[----:B------:R2:W4:Y:S01]  /*53f0*/  SYNCS.PHASECHK.TRANS64.TRYWAIT P4, [R156+URZ+0xb0], R5 ;  /* 0x0000b0059c0075a7 */ /* 0x00052200080811ff */
[----:B-1----:R-:W-:Y:S01]  /*5400*/  @P1 PLOP3.LUT P5, PT, P0, PT, PT, 0x8, 0x80 ;  /* 0x000000000080181c */ /* 0x002fe200007ae170 */
[----:B------:R-:W-:Y:S01]  /*5410*/  @!UPT UIADD3 URZ, UPT, UPT, URZ, URZ, URZ ;  /* 0x000000fffffff290 */ /* 0x000fe2000fffe0ff */
[----:B--2-4-:R-:W-:Y:S11]  /*5420*/  @!P1 BRA `(.L_x_88) ;  /* 0x0000000000989947 */ /* 0x014ff60003800000 */
[----:B------:R-:W-:Y:S01]  /*5430*/  ISETP.NE.U32.AND P0, PT, RZ, UR38, PT ;  /* 0x00000026ff007c0c */ /* 0x000fe2000bf05070 */
[----:B------:R-:W-:Y:S01]  /*5440*/  BSSY B0, `(.L_x_89) ;  /* 0x0000016000007945 */ /* 0x000fe20003800000 */
[----:B------:R-:W-:Y:S02]  /*5450*/  FSETP.NEU.AND P2, PT, R81, RZ, PT ;  /* 0x000000ff5100720b */ /* 0x000fe40003f4d000 */
[----:B------:R-:W-:Y:S02]  /*5460*/  CS2R R94, SRZ ;  /* 0x00000000005e7805 */ /* 0x000fe4000001ff00 */
[----:B------:R-:W-:Y:S02]  /*5470*/  ISETP.NE.AND.EX P0, PT, RZ, UR39, PT, P0 ;  /* 0x00000027ff007c0c */ /* 0x000fe4000bf05300 */
[----:B------:R-:W-:Y:S02]  /*5480*/  CS2R R92, SRZ ;  /* 0x00000000005c7805 */ /* 0x000fe4000001ff00 */
[----:B------:R-:W-:Y:S02]  /*5490*/  LOP3.LUT P1, RZ, R164, 0xff, RZ, 0xc0, !PT ;  /* 0x000000ffa4ff7812 */ /* 0x000fe4000782c0ff */
[----:B------:R-:W-:Y:S02]  /*54a0*/  CS2R R98, SRZ ;  /* 0x0000000000627805 */ /* 0x000fe4000001ff00 */
[----:B------:R-:W-:Y:S02]  /*54b0*/  SEL R0, RZ, 0xffffffff, P2 ;  /* 0xffffffffff007807 */ /* 0x000fe40001000000 */
[----:B------:R-:W-:Y:S02]  /*54c0*/  CS2R R96, SRZ ;  /* 0x0000000000607805 */ /* 0x000fe4000001ff00 */
[----:B------:R-:W-:Y:S02]  /*54d0*/  SEL R3, RZ, 0xffffffff, P0 ;  /* 0xffffffffff037807 */ /* 0x000fe40000000000 */
[----:B------:R-:W-:Y:S02]  /*54e0*/  CS2R R90, SRZ ;  /* 0x00000000005a7805 */ /* 0x000fe4000001ff00 */
[----:B------:R-:W-:Y:S02]  /*54f0*/  CS2R R88, SRZ ;  /* 0x0000000000587805 */ /* 0x000fe4000001ff00 */
[----:B------:R-:W-:Y:S02]  /*5500*/  CS2R R86, SRZ ;  /* 0x0000000000567805 */ /* 0x000fe4000001ff00 */
[----:B------:R-:W-:Y:S02]  /*5510*/  @P3 SEL R0, R3, R0, !P1 ;  /* 0x0000000003003207 */ /* 0x000fe40004800000 */
[----:B------:R-:W-:Y:S02]  /*5520*/  CS2R R84, SRZ ;  /* 0x0000000000547805 */ /* 0x000fe4000001ff00 */
[----:B------:R-:W-:Y:S04]  /*5530*/  LOP3.LUT R0, R0, 0x1, RZ, 0xc0, !PT ;  /* 0x0000000100007812 */ /* 0x000fe800078ec0ff */
[----:B------:R-:W-:Y:S01]  /*5540*/  ISETP.NE.U32.AND P0, PT, R0, 0x1, PT ;  /* 0x000000010000780c */ /* 0x000fe20003f05070 */
[----:B------:R-:W-:Y:S01]  /*5550*/  @!UPT UIADD3 URZ, UPT, UPT, URZ, URZ, URZ ;  /* 0x000000fffffff290 */ /* 0x000fe2000fffe0ff */
[----:B------:R-:W-:Y:S11]  /*5560*/  @!P5 BRA `(.L_x_90) ;  /* 0x00000000000cd947 */ /* 0x000ff60003800000 */
[----:B------:R-:W-:Y:S04]  /*5570*/  SHF.L.U32 R3, R173, 0x1f, RZ ;  /* 0x0000001fad037819 */ /* 0x000fe800000006ff */
[----:B------:R-:W1:Y:S02]  /*5580*/  SYNCS.PHASECHK.TRANS64.TRYWAIT P1, [UR43+0x70], R3 ;  /* 0x00007003ff0075a7 */ /* 0x000e64000802112b */
[----:B-1----:R-:W-:Y:S05]  /*5590*/  @!P1 BRA `(.L_x_91) ;  /* 0x0000001c00a89947 */ /* 0x002fea0003800000 */
.L_x_90:
[----:B------:R-:W-:Y:S05]  /*55a0*/  BSYNC B0 ;  /* 0x0000000000007941 */ /* 0x000fea0003800000 */
.L_x_89:
[----:B------:R2:W4:Y:S01]  /*55b0*/  @P0 LDS.128 R92, [R168+UR43+0x200] ;  /* 0x0002002ba85c0984 */ /* 0x0005220008000c00 */
[----:B------:R-:W-:Y:S01]  /*55c0*/  UIADD3 UR4, UPT, UPT, UR43, 0x78, URZ ;  /* 0x000000782b047890 */ /* 0x000fe2000fffe0ff */
[----:B------:R-:W-:Y:S02]  /*55d0*/  LOP3.LUT R173, R173, 0x1, RZ, 0x3c, !PT ;  /* 0x00000001adad7812 */ /* 0x000fe400078e3cff */
[----:B------:R2:W1:Y:S01]  /*55e0*/  @P0 LDS.128 R96, [R178+0x10] ;  /* 0x00001000b2600984 */ /* 0x0004620000000c00 */
[----:B------:R-:W-:Y:S03]  /*55f0*/  UPRMT UR4, UR37, 0x654, UR4 ;  /* 0x0000065425047896 */ /* 0x000fe60008000004 */
[----:B------:R2:W1:Y:S04]  /*5600*/  @P0 LDS.128 R88, [R177+0x20] ;  /* 0x00002000b1580984 */ /* 0x0004680000000c00 */
[----:B------:R2:W1:Y:S01]  /*5610*/  @P0 LDS.128 R84, [R176+0x30] ;  /* 0x00003000b0540984 */ /* 0x0004620000000c00 */
[----:B------:R-:W-:Y:S01]  /*5620*/  @!PT LDS RZ, [RZ] ;  /* 0x00000000fffff984 */ /* 0x000fe20000000800 */
[----:B------:R-:W-:Y:S01]  /*5630*/  @!PT LDS RZ, [RZ] ;  /* 0x00000000fffff984 */ /* 0x000fe20000000800 */
[----:B------:R-:W-:Y:S01]  /*5640*/  @!PT LDS RZ, [RZ] ;  /* 0x00000000fffff984 */ /* 0x000fe20000000800 */
[----:B------:R-:W-:Y:S01]  /*5650*/  @!PT LDS RZ, [RZ] ;  /* 0x00000000fffff984 */ /* 0x000fe20000000800 */
[----:B------:R5:W-:Y:S06]  /*5660*/  MEMBAR.ALL.CTA ;  /* 0x0000000000007992 */ /* 0x000bec0000008000 */
[----:B-----5:R-:W5:Y:S02]  /*5670*/  FENCE.VIEW.ASYNC.S ;  /* 0x00000000000073c6 */ /* 0x020f640000000000 */
[----:B-----5:R-:W-:Y:S01]  /*5680*/  SYNCS.ARRIVE.TRANS64.RED.A1T0 RZ, [UR4], RZ ;  /* 0x000000ffffff79a7 */ /* 0x020fe20008100404 */
.L_x_88:
[----:B------:R-:W-:Y:S05]  /*5690*/  BSYNC B1 ;  /* 0x0000000000017941 */ /* 0x000fea0003800000 */
.L_x_87:
[----:B-1----:R-:W-:Y:S04]  /*56a0*/  SHF.R.U32.HI R0, RZ, 0x15, R64 ;  /* 0x00000015ff007819 */ /* 0x002fe80000011640 */
[----:B------:R-:W-:Y:S01]  /*56b0*/  LOP3.LUT P0, RZ, R0, 0x3, R169, 0x48, !PT ;  /* 0x0000000300ff7812 */ /* 0x000fe200078048a9 */
[----:B------:R-:W-:Y:S01]  /*56c0*/  @!UPT UIADD3 URZ, UPT, UPT, URZ, URZ, URZ ;  /* 0x000000fffffff290 */ /* 0x000fe2000fffe0ff */
[----:B------:R-:W-:Y:S11]  /*56d0*/  @P4 BRA `(.L_x_92) ;  /* 0x0000000000084947 */ /* 0x000ff60003800000 */
[----:B------:R-:W1:Y:S02]  /*56e0*/  SYNCS.PHASECHK.TRANS64.TRYWAIT P1, [R156+URZ+0xb0], R5 ;  /* 0x0000b0059c0075a7 */ /* 0x000e6400080211ff */
[----:B-1----:R-:W-:Y:S05]  /*56f0*/  @!P1 BRA `(.L_x_93) ;  /* 0x0000001c00689947 */ /* 0x002fea0003800000 */
.L_x_92:
[----:B------:R-:W-:Y:S05]  /*5700*/  @!P0 BRA `(.L_x_94) ;  /* 0x0000000000408947 */ /* 0x000fea0003800000 */
[----:B------:R-:W1:Y:S01]  /*5710*/  LDCU.64 UR8, c[0x4][0x70] ;  /* 0x01000e00ff0877ac */ /* 0x000e620008000a00 */
[----:B------:R-:W-:Y:S01]  /*5720*/  MOV R3, 0x0 ;  /* 0x0000000000037802 */ /* 0x000fe20000000f00 */
[----:B------:R-:W-:Y:S02]  /*5730*/  HFMA2 R12, -RZ, RZ, 0, 5.9604644775390625e-08 ;  /* 0x00000001ff0c7431 */ /* 0x000fe400000001ff */
[----:B------:R-:W-:Y:S02]  /*5740*/  IMAD.MOV.U32 R8, RZ, RZ, 0x192 ;  /* 0x00000192ff087424 */ /* 0x000fe400078e00ff */
[----:B------:R-:W-:Y:S01]  /*5750*/  IMAD.MOV.U32 R13, RZ, RZ, RZ ;  /* 0x000000ffff0d7224 */ /* 0x000fe200078e00ff */
[----:B------:R-:W5:Y:S01]  /*5760*/  LDCU.64 UR6, c[0x4][0x78] ;  /* 0x01000f00ff0677ac */ /* 0x000f620008000a00 */
[----:B------:R-:W2:Y:S01]  /*5770*/  LDC.64 R2, c[0x4][R3] ;  /* 0x0100000003027b82 */ /* 0x000ea20000000a00 */
[----:B------:R-:W3:Y:S01]  /*5780*/  LDCU.64 UR4, c[0x4][0x10] ;  /* 0x01000200ff0477ac */ /* 0x000ee20008000a00 */
[----:B-1----:R-:W-:Y:S01]  /*5790*/  MOV R5, UR9 ;  /* 0x0000000900057c02 */ /* 0x002fe20008000f00 */
[----:B------:R-:W-:Y:S01]  /*57a0*/  IMAD.U32 R4, RZ, RZ, UR8 ;  /* 0x00000008ff047e24 */ /* 0x000fe2000f8e00ff */
[----:B-----5:R-:W-:Y:S01]  /*57b0*/  MOV R7, UR7 ;  /* 0x0000000700077c02 */ /* 0x020fe20008000f00 */
[----:B------:R-:W-:Y:S01]  /*57c0*/  IMAD.U32 R6, RZ, RZ, UR6 ;  /* 0x00000006ff067e24 */ /* 0x000fe2000f8e00ff */
[----:B---3--:R-:W-:Y:S01]  /*57d0*/  MOV R11, UR5 ;  /* 0x00000005000b7c02 */ /* 0x008fe20008000f00 */
[----:B------:R-:W-:Y:S02]  /*57e0*/  IMAD.U32 R10, RZ, RZ, UR4 ;  /* 0x00000004ff0a7e24 */ /* 0x000fe4000f8e00ff */
[----:B------:R-:W-:Y:S07]  /*57f0*/  LEPC R20, `(.L_x_94) ;  /* 0x000000001014794e */ /* 0x000fee0000000000 */
[----:B--2-4-:R-:W-:Y:S05]  /*5800*/  CALL.ABS.NOINC R2 ;  /* 0x0000000002007343 */ /* 0x014fea0003c00000 */
.L_x_94:
[----:B------:R-:W-:Y:S01]  /*5810*/  LOP3.LUT P0, RZ, R166, 0x60, RZ, 0xc0, !PT ;  /* 0x00000060a6ff7812 */ /* 0x000fe2000780c0ff */
[----:B------:R-:W-:Y:S05]  /*5820*/  WARPSYNC.ALL ;  /* 0x0000000000007948 */ /* 0x000fea0003800000 */
[----:B------:R-:W-:Y:S01]  /*5830*/  R2UR UR4, R64 ;  /* 0x00000000400472ca */ /* 0x000fe200000e0000 */
[----:B------:R-:W-:Y:S01]  /*5840*/  BSSY.RECONVERGENT B0, `(.L_x_95) ;  /* 0x0000121000007945 */ /* 0x000fe20003800200 */
[-C--:B----4-:R-:W-:Y:S02]  /*5850*/  F2FP.F16.E4M3.UNPACK_B R82, R92.reuse ;  /* 0x0000005cff52723e */ /* 0x090fe400020006ff */
[----:B------:R-:W-:Y:S02]  /*5860*/  F2FP.F16.E4M3.UNPACK_B R109, R92.H1 ;  /* 0x0000005cff6d723e */ /* 0x000fe400030006ff */
[-C--:B------:R-:W-:Y:S01]  /*5870*/  F2FP.F16.E4M3.UNPACK_B R107, R93.reuse ;  /* 0x0000005dff6b723e */ /* 0x080fe200020006ff */
[--C-:B------:R-:W-:Y:S01]  /*5880*/  HADD2.F32 R80, -RZ, R82.reuse.H0_H0 ;  /* 0x20000052ff507230 */ /* 0x100fe20000004100 */
[----:B------:R-:W-:Y:S01]  /*5890*/  F2FP.F16.E4M3.UNPACK_B R105, R93.H1 ;  /* 0x0000005dff69723e */ /* 0x000fe200030006ff */
[----:B------:R-:W-:Y:S01]  /*58a0*/  HADD2.F32 R82, -RZ, R82.H1_H1 ;  /* 0x30000052ff527230 */ /* 0x000fe20000004100 */
[-C--:B------:R-:W-:Y:S01]  /*58b0*/  F2FP.F16.E4M3.UNPACK_B R130, R84.reuse ;  /* 0x00000054ff82723e */ /* 0x080fe200020006ff */
[--C-:B------:R-:W-:Y:S01]  /*58c0*/  HADD2.F32 R83, -RZ, R109.reuse.H0_H0 ;  /* 0x2000006dff537230 */ /* 0x100fe20000004100 */
[----:B------:R-:W-:Y:S01]  /*58d0*/  F2FP.F16.E4M3.UNPACK_B R132, R84.H1 ;  /* 0x00000054ff84723e */ /* 0x000fe200030006ff */
[----:B------:R-:W3:Y:S01]  /*58e0*/  LDTM.x64 R4, tmem[UR4] ;  /* 0x00000004000479ee */ /* 0x000ee20008340000 */
[----:B------:R-:W-:Y:S01]  /*58f0*/  NOP ;  /* 0x0000000000007918 */ /* 0x000fe20000000000 */
[----:B------:R-:W-:Y:S01]  /*5900*/  R2UR UR5, R156 ;  /* 0x000000009c0572ca */ /* 0x000fe200000e0000 */
[--C-:B------:R-:W-:Y:S01]  /*5910*/  HADD2.F32 R129, -RZ, R130.reuse.H0_H0 ;  /* 0x20000082ff817230 */ /* 0x100fe20000004100 */
[----:B------:R-:W-:Y:S01]  /*5920*/  F2FP.F16.E4M3.UNPACK_B R93, R94 ;  /* 0x0000005eff5d723e */ /* 0x000fe200020006ff */
[----:B------:R-:W-:Y:S01]  /*5930*/  HADD2.F32 R130, -RZ, R130.H1_H1 ;  /* 0x30000082ff827230 */ /* 0x000fe20000004100 */
[-C--:B------:R-:W-:Y:S01]  /*5940*/  F2FP.F16.E4M3.UNPACK_B R134, R85.reuse ;  /* 0x00000055ff86723e */ /* 0x080fe200020006ff */
[----:B------:R-:W-:Y:S01]  /*5950*/  HADD2.F32 R84, -RZ, R109.H1_H1 ;  /* 0x3000006dff547230 */ /* 0x000fe20000004100 */
[----:B------:R-:W-:Y:S01]  /*5960*/  F2FP.F16.E4M3.UNPACK_B R136, R85.H1 ;  /* 0x00000055ff88723e */ /* 0x000fe200030006ff */
[--C-:B------:R-:W-:Y:S01]  /*5970*/  HADD2.F32 R85, -RZ, R107.reuse.H0_H0 ;  /* 0x2000006bff557230 */ /* 0x100fe20000004100 */
[-C--:B------:R-:W-:Y:S01]  /*5980*/  F2FP.F16.E4M3.UNPACK_B R138, R86.reuse ;  /* 0x00000056ff8a723e */ /* 0x080fe200020006ff */
[--C-:B------:R-:W-:Y:S01]  /*5990*/  HADD2.F32 R133, -RZ, R134.reuse.H0_H0 ;  /* 0x20000086ff857230 */ /* 0x100fe20000004100 */
[----:B------:R-:W-:Y:S01]  /*59a0*/  F2FP.F16.E4M3.UNPACK_B R140, R86.H1 ;  /* 0x00000056ff8c723e */ /* 0x000fe200030006ff */
[----:B------:R-:W-:Y:S01]  /*59b0*/  HADD2.F32 R86, -RZ, R107.H1_H1 ;  /* 0x3000006bff567230 */ /* 0x000fe20000004100 */
[----:B------:R-:W-:Y:S01]  /*59c0*/  F2FP.F16.E4M3.UNPACK_B R142, R87 ;  /* 0x00000057ff8e723e */ /* 0x000fe200020006ff */
[----:B------:R-:W-:Y:S01]  /*59d0*/  UIADD3 UR5, UPT, UPT, UR5, 0xd0, URZ ;  /* 0x000000d005057890 */ /* 0x000fe2000fffe0ff */
[----:B------:R-:W-:Y:S01]  /*59e0*/  HADD2.F32 R134, -RZ, R134.H1_H1 ;  /* 0x30000086ff867230 */ /* 0x000fe20000004100 */
[----:B------:R-:W-:Y:S01]  /*59f0*/  F2FP.F16.E4M3.UNPACK_B R114, R88 ;  /* 0x00000058ff72723e */ /* 0x000fe200020006ff */
[--C-:B------:R-:W-:Y:S01]  /*5a00*/  HADD2.F32 R137, -RZ, R138.reuse.H0_H0 ;  /* 0x2000008aff897230 */ /* 0x100fe20000004100 */
[----:B------:R-:W-:Y:S01]  /*5a10*/  UPRMT UR5, UR37, 0x654, UR5 ;  /* 0x0000065425057896 */ /* 0x000fe20008000005 */
[----:B------:R-:W-:Y:S01]  /*5a20*/  HADD2.F32 R138, -RZ, R138.H1_H1 ;  /* 0x3000008aff8a7230 */ /* 0x000fe20000004100 */
[-C--:B------:R-:W-:Y:S01]  /*5a30*/  F2FP.F16.E4M3.UNPACK_B R118, R89.reuse ;  /* 0x00000059ff76723e */ /* 0x080fe200020006ff */
[--C-:B------:R-:W-:Y:S01]  /*5a40*/  HADD2.F32 R113, -RZ, R114.reuse.H0_H0 ;  /* 0x20000072ff717230 */ /* 0x100fe20000004100 */
[----:B------:R-:W-:Y:S01]  /*5a50*/  F2FP.F16.E4M3.UNPACK_B R120, R89.H1 ;  /* 0x00000059ff78723e */ /* 0x000fe200030006ff */
[C---:B---3--:R-:W-:Y:S01]  /*5a60*/  FMUL R4, R78.reuse, R4 ;  /* 0x000000044e047220 */ /* 0x048fe20000400000 */
[C---:B------:R-:W-:Y:S01]  /*5a70*/  FMUL R5, R78.reuse, R5 ;  /* 0x000000054e057220 */ /* 0x040fe20000400000 */
[C---:B------:R-:W-:Y:S01]  /*5a80*/  FMUL R8, R78.reuse, R8 ;  /* 0x000000084e087220 */ /* 0x040fe20000400000 */
[C---:B------:R-:W-:Y:S01]  /*5a90*/  FMUL R9, R78.reuse, R9 ;  /* 0x000000094e097220 */ /* 0x040fe20000400000 */
[----:B------:R-:W-:Y:S01]  /*5aa0*/  SYNCS.ARRIVE.TRANS64.RED.A1T0 RZ, [UR5], RZ ;  /* 0x000000ffffff79a7 */ /* 0x000fe20008100405 */
[C---:B------:R-:W-:Y:S01]  /*5ab0*/  FFMA R4, R81.reuse, R80, R4 ;  /* 0x0000005051047223 */ /* 0x040fe20000000004 */
[C---:B------:R-:W-:Y:S01]  /*5ac0*/  FFMA R5, R81.reuse, R82, R5 ;  /* 0x0000005251057223 */ /* 0x040fe20000000005 */
[----:B------:R-:W-:Y:S02]  /*5ad0*/  HADD2.F32 R89, -RZ, R93.H0_H0 ;  /* 0x2000005dff597230 */ /* 0x000fe40000004100 */
[C---:B------:R-:W-:Y:S01]  /*5ae0*/  FMUL R12, R78.reuse, R12 ;  /* 0x0000000c4e0c7220 */ /* 0x040fe20000400000 */
        /* <DEDUP_REMOVED lines=11> */
[----:B------:R-:W-:Y:S02]  /*5ba0*/  HADD2.F32 R114, -RZ, R114.H1_H1 ;  /* 0x30000072ff727230 */ /* 0x000fe40000004100 */
[C---:B------:R-:W-:Y:S01]  /*5bb0*/  FMUL R32, R78.reuse, R36 ;  /* 0x000000244e207220 */ /* 0x040fe20000400000 */
[C---:B------:R-:W-:Y:S01]  /*5bc0*/  FMUL R33, R78.reuse, R37 ;  /* 0x000000254e217220 */ /* 0x040fe20000400000 */
[--C-:B------:R-:W-:Y:S02]  /*5bd0*/  HADD2.F32 R117, -RZ, R118.reuse.H0_H0 ;  /* 0x20000076ff757230 */ /* 0x100fe40000004100 */
[C---:B------:R-:W-:Y:S01]  /*5be0*/  FMUL R36, R78.reuse, R40 ;  /* 0x000000284e247220 */ /* 0x040fe20000400000 */
[----:B------:R-:W-:Y:S02]  /*5bf0*/  HADD2.F32 R118, -RZ, R118.H1_H1 ;  /* 0x30000076ff767230 */ /* 0x000fe40000004100 */
        /* <DEDUP_REMOVED lines=8> */
[----:B------:R-:W-:Y:S01]  /*5c80*/  F2FP.F16.E4M3.UNPACK_B R92, R94.H1 ;  /* 0x0000005eff5c723e */ /* 0x000fe200030006ff */
[C---:B------:R-:W-:Y:S01]  /*5c90*/  FMUL R53, R78.reuse, R57 ;  /* 0x000000394e357220 */ /* 0x040fe20000400000 */
[C---:B------:R-:W-:Y:S01]  /*5ca0*/  FMUL R56, R78.reuse, R60 ;  /* 0x0000003c4e387220 */ /* 0x040fe20000400000 */
[----:B------:R-:W-:Y:S01]  /*5cb0*/  F2FP.F16.E4M3.UNPACK_B R141, R87.H1 ;  /* 0x00000057ff8d723e */ /* 0x000fe200030006ff */
[C---:B------:R-:W-:Y:S01]  /*5cc0*/  FMUL R57, R78.reuse, R61 ;  /* 0x0000003d4e397220 */ /* 0x040fe20000400000 */
[----:B------:R-:W-:Y:S02]  /*5cd0*/  HADD2.F32 R80, -RZ, R142.H1_H1 ;  /* 0x3000008eff507230 */ /* 0x000fe40000004100 */
[C---:B------:R-:W-:Y:S01]  /*5ce0*/  FMUL R60, R78.reuse, R64 ;  /* 0x000000404e3c7220 */ /* 0x040fe20000400000 */
[----:B------:R-:W-:Y:S01]  /*5cf0*/  F2FP.F16.E4M3.UNPACK_B R116, R88.H1 ;  /* 0x00000058ff74723e */ /* 0x000fe200030006ff */
[C---:B------:R-:W-:Y:S01]  /*5d00*/  FMUL R61, R78.reuse, R65 ;  /* 0x000000414e3d7220 */ /* 0x040fe20000400000 */
[C---:B------:R-:W-:Y:S01]  /*5d10*/  FMUL R6, R78.reuse, R6 ;  /* 0x000000064e067220 */ /* 0x040fe20000400000 */
[----:B------:R-:W-:Y:S01]  /*5d20*/  F2FP.F16.E4M3.UNPACK_B R94, R95 ;  /* 0x0000005fff5e723e */ /* 0x000fe200020006ff */
[C---:B------:R-:W-:Y:S01]  /*5d30*/  FMUL R7, R78.reuse, R7 ;  /* 0x000000074e077220 */ /* 0x040fe20000400000 */
[--C-:B------:R-:W-:Y:S02]  /*5d40*/  HADD2.F32 R87, -RZ, R105.reuse.H0_H0 ;  /* 0x20000069ff577230 */ /* 0x100fe40000004100 */
[C---:B------:R-:W-:Y:S01]  /*5d50*/  FFMA R6, R81.reuse, R83, R6 ;  /* 0x0000005351067223 */ /* 0x040fe20000000006 */
[----:B------:R-:W-:Y:S01]  /*5d60*/  F2FP.F16.E4M3.UNPACK_B R122, R90 ;  /* 0x0000005aff7a723e */ /* 0x000fe200020006ff */
[C---:B------:R-:W-:Y:S01]  /*5d70*/  FFMA R7, R81.reuse, R84, R7 ;  /* 0x0000005451077223 */ /* 0x040fe20000000007 */
[C---:B------:R-:W-:Y:S01]  /*5d80*/  FFMA R8, R81.reuse, R85, R8 ;  /* 0x0000005551087223 */ /* 0x040fe20000000008 */
[----:B------:R-:W-:Y:S01]  /*5d90*/  F2FP.F16.E4M3.UNPACK_B R124, R90.H1 ;  /* 0x0000005aff7c723e */ /* 0x000fe200030006ff */
[----:B------:R-:W-:Y:S02]  /*5da0*/  HADD2.F32 R88, -RZ, R105.H1_H1 ;  /* 0x30000069ff587230 */ /* 0x000fe40000004100 */
[----:B------:R-:W-:Y:S01]  /*5db0*/  FFMA R9, R81, R86, R9 ;  /* 0x0000005651097223 */ /* 0x000fe20000000009 */
[----:B------:R-:W-:Y:S01]  /*5dc0*/  F2FP.SATFINITE.E4M3.F32.PACK_AB_MERGE_C R156, R7, R6, RZ ;  /* 0x00000006079c723e */ /* 0x000fe200048070ff */
[----:B------:R-:W-:Y:S02]  /*5dd0*/  HADD2.F32 R90, -RZ, R93.H1_H1 ;  /* 0x3000005dff5a7230 */ /* 0x000fe40000004100 */
[C---:B------:R-:W-:Y:S01]  /*5de0*/  FMUL R10, R78.reuse, R10 ;  /* 0x0000000a4e0a7220 */ /* 0x040fe20000400000 */
[--C-:B------:R-:W-:Y:S01]  /*5df0*/  HADD2.F32 R93, -RZ, R94.reuse.H0_H0 ;  /* 0x2000005eff5d7230 */ /* 0x100fe20000004100 */
[----:B------:R-:W-:Y:S01]  /*5e00*/  F2FP.SATFINITE.E4M3.F32.PACK_AB_MERGE_C R156, R5, R4, R156 ;  /* 0x00000004059c723e */ /* 0x000fe2000480709c */
[----:B------:R-:W-:Y:S02]  /*5e10*/  HADD2.F32 R94, -RZ, R94.H1_H1 ;  /* 0x3000005eff5e7230 */ /* 0x000fe40000004100 */
[C---:B------:R-:W-:Y:S01]  /*5e20*/  FFMA R10, R81.reuse, R87, R10 ;  /* 0x00000057510a7223 */ /* 0x040fe2000000000a */
[--C-:B------:R-:W-:Y:S02]  /*5e30*/  HADD2.F32 R121, -RZ, R122.reuse.H0_H0 ;  /* 0x2000007aff797230 */ /* 0x100fe40000004100 */
[C---:B------:R-:W-:Y:S01]  /*5e40*/  FMUL R11, R78.reuse, R11 ;  /* 0x0000000b4e0b7220 */ /* 0x040fe20000400000 */
[----:B------:R-:W-:Y:S01]  /*5e50*/  F2FP.F16.E4M3.UNPACK_B R126, R91 ;  /* 0x0000005bff7e723e */ /* 0x000fe200020006ff */
[----:B------:R-:W-:Y:S01]  /*5e60*/  HADD2.F32 R122, -RZ, R122.H1_H1 ;  /* 0x3000007aff7a7230 */ /* 0x000fe20000004100 */
[----:B------:R-:W-:Y:S01]  /*5e70*/  F2FP.F16.E4M3.UNPACK_B R103, R95.H1 ;  /* 0x0000005fff67723e */ /* 0x000fe200030006ff */
[C---:B------:R-:W-:Y:S01]  /*5e80*/  FFMA R11, R81.reuse, R88, R11 ;  /* 0x00000058510b7223 */ /* 0x040fe2000000000b */
[----:B------:R-:W-:Y:S01]  /*5e90*/  F2FP.F16.E4M3.UNPACK_B R128, R91.H1 ;  /* 0x0000005bff80723e */ /* 0x000fe200030006ff */
[----:B------:R-:W-:Y:S02]  /*5ea0*/  HADD2.F32 R91, -RZ, R92.H0_H0 ;  /* 0x2000005cff5b7230 */ /* 0x000fe40000004100 */
[C---:B------:R-:W-:Y:S01]  /*5eb0*/  FFMA R12, R81.reuse, R89, R12 ;  /* 0x00000059510c7223 */ /* 0x040fe2000000000c */
[----:B------:R-:W-:Y:S01]  /*5ec0*/  FFMA R13, R81, R90, R13 ;  /* 0x0000005a510d7223 */ /* 0x000fe2000000000d */
[----:B------:R-:W-:Y:S01]  /*5ed0*/  F2FP.SATFINITE.E4M3.F32.PACK_AB_MERGE_C R157, R11, R10, RZ ;  /* 0x0000000a0b9d723e */ /* 0x000fe200048070ff */
[--C-:B------:R-:W-:Y:S01]  /*5ee0*/  HADD2.F32 R125, -RZ, R126.reuse.H0_H0 ;  /* 0x2000007eff7d7230 */ /* 0x100fe20000004100 */
[----:B------:R-:W-:Y:S01]  /*5ef0*/  F2FP.F16.E4M3.UNPACK_B R101, R96 ;  /* 0x00000060ff65723e */ /* 0x000fe200020006ff */
[----:B------:R-:W-:Y:S01]  /*5f00*/  HADD2.F32 R126, -RZ, R126.H1_H1 ;  /* 0x3000007eff7e7230 */ /* 0x000fe20000004100 */
[----:B------:R-:W-:Y:S01]  /*5f10*/  F2FP.SATFINITE.E4M3.F32.PACK_AB_MERGE_C R157, R9, R8, R157 ;  /* 0x00000008099d723e */ /* 0x000fe2000480709d */
[----:B------:R-:W-:Y:S02]  /*5f20*/  HADD2.F32 R83, -RZ, R142.H0_H0 ;  /* 0x2000008eff537230 */ /* 0x000fe40000004100 */
[C---:B------:R-:W-:Y:S01]  /*5f30*/  FMUL R14, R78.reuse, R14 ;  /* 0x0000000e4e0e7220 */ /* 0x040fe20000400000 */
[----:B------:R-:W-:Y:S02]  /*5f40*/  HADD2.F32 R92, -RZ, R92.H1_H1 ;  /* 0x3000005cff5c7230 */ /* 0x000fe40000004100 */
[C---:B------:R-:W-:Y:S01]  /*5f50*/  FMUL R15, R78.reuse, R15 ;  /* 0x0000000f4e0f7220 */ /* 0x040fe20000400000 */
[----:B------:R-:W-:Y:S01]  /*5f60*/  F2FP.F16.E4M3.UNPACK_B R100, R96.H1 ;  /* 0x00000060ff64723e */ /* 0x000fe200030006ff */
[--C-:B------:R-:W-:Y:S02]  /*5f70*/  HADD2.F32 R95, -RZ, R103.reuse.H0_H0 ;  /* 0x20000067ff5f7230 */ /* 0x100fe40000004100 */
[C---:B------:R-:W-:Y:S01]  /*5f80*/  FFMA R14, R81.reuse, R91, R14 ;  /* 0x0000005b510e7223 */ /* 0x040fe2000000000e */
[C---:B------:R-:W-:Y:S01]  /*5f90*/  FFMA R15, R81.reuse, R92, R15 ;  /* 0x0000005c510f7223 */ /* 0x040fe2000000000f */
[C---:B------:R-:W-:Y:S01]  /*5fa0*/  FFMA R16, R81.reuse, R93, R16 ;  /* 0x0000005d51107223 */ /* 0x040fe20000000010 */
[----:B------:R-:W-:Y:S01]  /*5fb0*/  FFMA R17, R81, R94, R17 ;  /* 0x0000005e51117223 */ /* 0x000fe20000000011 */
[-C--:B------:R-:W-:Y:S01]  /*5fc0*/  F2FP.F16.E4M3.UNPACK_B R102, R97.reuse ;  /* 0x00000061ff66723e */ /* 0x080fe200020006ff */
[----:B------:R-:W-:Y:S01]  /*5fd0*/  HADD2.F32 R96, -RZ, R103.H1_H1 ;  /* 0x30000067ff607230 */ /* 0x000fe20000004100 */
[----:B------:R-:W-:Y:S01]  /*5fe0*/  F2FP.SATFINITE.E4M3.F32.PACK_AB_MERGE_C R158, R15, R14, RZ ;  /* 0x0000000e0f9e723e */ /* 0x000fe200048070ff */
[C---:B------:R-:W-:Y:S01]  /*5ff0*/  FMUL R18, R78.reuse, R18 ;  /* 0x000000124e127220 */ /* 0x040fe20000400000 */
[----:B------:R-:W-:Y:S01]  /*6000*/  F2FP.F16.E4M3.UNPACK_B R104, R97.H1 ;  /* 0x00000061ff68723e */ /* 0x000fe200030006ff */
[--C-:B------:R-:W-:Y:S01]  /*6010*/  HADD2.F32 R97, -RZ, R101.reuse.H0_H0 ;  /* 0x20000065ff617230 */ /* 0x100fe20000004100 */
[----:B------:R-:W-:Y:S01]  /*6020*/  F2FP.SATFINITE.E4M3.F32.PACK_AB_MERGE_C R158, R13, R12, R158 ;  /* 0x0000000c0d9e723e */ /* 0x000fe2000480709e */
[C---:B------:R-:W-:Y:S01]  /*6030*/  FFMA R18, R81.reuse, R95, R18 ;  /* 0x0000005f51127223 */ /* 0x040fe20000000012 */
[----:B------:R-:W-:Y:S01]  /*6040*/  F2FP.F16.E4M3.UNPACK_B R110, R99 ;  /* 0x00000063ff6e723e */ /* 0x000fe200020006ff */
[C---:B------:R-:W-:Y:S01]  /*6050*/  FMUL R19, R78.reuse, R19 ;  /* 0x000000134e137220 */ /* 0x040fe20000400000 */
[----:B------:R-:W-:Y:S01]  /*6060*/  F2FP.F16.E4M3.UNPACK_B R112, R99.H1 ;  /* 0x00000063ff70723e */ /* 0x000fe200030006ff */
[----:B------:R-:W-:Y:S01]  /*6070*/  HADD2.F32 R99, -RZ, R101.H1_H1 ;  /* 0x30000065ff637230 */ /* 0x000fe20000004100 */
[-C--:B------:R-:W-:Y:S01]  /*6080*/  F2FP.F16.E4M3.UNPACK_B R106, R98.reuse ;  /* 0x00000062ff6a723e */ /* 0x080fe200020006ff */
[----:B------:R-:W-:Y:S01]  /*6090*/  HADD2.F32 R101, -RZ, R102.H0_H0 ;  /* 0x20000066ff657230 */ /* 0x000fe20000004100 */
[----:B------:R-:W-:Y:S01]  /*60a0*/  F2FP.F16.E4M3.UNPACK_B R108, R98.H1 ;  /* 0x00000062ff6c723e */ /* 0x000fe200030006ff */
[----:B------:R-:W-:Y:S02]  /*60b0*/  HADD2.F32 R98, -RZ, R100.H0_H0 ;  /* 0x20000064ff627230 */ /* 0x000fe40000004100 */
[C---:B------:R-:W-:Y:S01]  /*60c0*/  FFMA R19, R81.reuse, R96, R19 ;  /* 0x0000006051137223 */ /* 0x040fe20000000013 */
[C---:B------:R-:W-:Y:S01]  /*60d0*/  FFMA R0, R81.reuse, R97, R0 ;  /* 0x0000006151007223 */ /* 0x040fe20000000000 */
[----:B------:R-:W-:Y:S01]  /*60e0*/  FFMA R2, R81, R99, R2 ;  /* 0x0000006351027223 */ /* 0x000fe20000000002 */
[----:B------:R-:W-:Y:S02]  /*60f0*/  HADD2.F32 R102, -RZ, R102.H1_H1 ;  /* 0x30000066ff667230 */ /* 0x000fe40000004100 */
[C---:B------:R-:W-:Y:S01]  /*6100*/  FMUL R3, R78.reuse, R22 ;  /* 0x000000164e037220 */ /* 0x040fe20000400000 */
[----:B------:R-:W-:Y:S01]  /*6110*/  HADD2.F32 R100, -RZ, R100.H1_H1 ;  /* 0x30000064ff647230 */ /* 0x000fe20000004100 */
[----:B------:R-:W-:Y:S01]  /*6120*/  F2FP.SATFINITE.E4M3.F32.PACK_AB_MERGE_C R159, R19, R18, RZ ;  /* 0x00000012139f723e */ /* 0x000fe200048070ff */
[--C-:B------:R-:W-:Y:S02]  /*6130*/  HADD2.F32 R105, -RZ, R106.reuse.H0_H0 ;  /* 0x2000006aff697230 */ /* 0x100fe40000004100 */
[----:B------:R-:W-:Y:S01]  /*6140*/  FFMA R3, R81, R98, R3 ;  /* 0x0000006251037223 */ /* 0x000fe20000000003 */
[----:B------:R-:W-:Y:S01]  /*6150*/  HADD2.F32 R106, -RZ, R106.H1_H1 ;  /* 0x3000006aff6a7230 */ /* 0x000fe20000004100 */
[----:B------:R-:W-:Y:S01]  /*6160*/  F2FP.SATFINITE.E4M3.F32.PACK_AB_MERGE_C R159, R17, R16, R159 ;  /* 0x00000010119f723e */ /* 0x000fe2000480709f */
[----:B------:R-:W-:Y:S02]  /*6170*/  HADD2.F32 R109, -RZ, R110.H0_H0 ;  /* 0x2000006eff6d7230 */ /* 0x000fe40000004100 */
[C---:B------:R-:W-:Y:S01]  /*6180*/  FMUL R23, R78.reuse, R23 ;  /* 0x000000174e177220 */ /* 0x040fe20000400000 */
[--C-:B------:R-:W-:Y:S02]  /*6190*/  HADD2.F32 R103, -RZ, R104.reuse.H0_H0 ;  /* 0x20000068ff677230 */ /* 0x100fe40000004100 */
[C---:B------:R-:W-:Y:S01]  /*61a0*/  FMUL R22, R78.reuse, R26 ;  /* 0x0000001a4e167220 */ /* 0x040fe20000400000 */
[----:B------:R-:W-:Y:S01]  /*61b0*/  HADD2.F32 R104, -RZ, R104.H1_H1 ;  /* 0x30000068ff687230 */ /* 0x000fe20000004100 */
[----:B------:R1:W-:Y:S01]  /*61c0*/  STS.128 [R168+UR43+0x2200], R156 ;  /* 0x0022009ca8007988 */ /* 0x0003e20008000c2b */
[C---:B------:R-:W-:Y:S01]  /*61d0*/  FFMA R23, R81.reuse, R100, R23 ;  /* 0x0000006451177223 */ /* 0x040fe20000000017 */
[C---:B------:R-:W-:Y:S01]  /*61e0*/  FFMA R20, R81.reuse, R101, R20 ;  /* 0x0000006551147223 */ /* 0x040fe20000000014 */
[C---:B------:R-:W-:Y:S01]  /*61f0*/  FFMA R21, R81.reuse, R102, R21 ;  /* 0x0000006651157223 */ /* 0x040fe20000000015 */
[----:B------:R-:W-:Y:S01]  /*6200*/  FFMA R22, R81, R103, R22 ;  /* 0x0000006751167223 */ /* 0x000fe20000000016 */
[----:B------:R-:W-:Y:S01]  /*6210*/  HADD2.F32 R110, -RZ, R110.H1_H1 ;  /* 0x3000006eff6e7230 */ /* 0x000fe20000004100 */
[----:B------:R-:W-:Y:S01]  /*6220*/  F2FP.SATFINITE.E4M3.F32.PACK_AB_MERGE_C R161, R23, R3, RZ ;  /* 0x0000000317a1723e */ /* 0x000fe200048070ff */
[C---:B------:R-:W-:Y:S01]  /*6230*/  FMUL R27, R78.reuse, R27 ;  /* 0x0000001b4e1b7220 */ /* 0x040fe20000400000 */
[--C-:B------:R-:W-:Y:S02]  /*6240*/  HADD2.F32 R107, -RZ, R108.reuse.H0_H0 ;  /* 0x2000006cff6b7230 */ /* 0x100fe40000004100 */
[----:B------:R-:W-:Y:S01]  /*6250*/  FMUL R26, R78, R30 ;  /* 0x0000001e4e1a7220 */ /* 0x000fe20000400000 */
[----:B------:R-:W-:Y:S01]  /*6260*/  HADD2.F32 R108, -RZ, R108.H1_H1 ;  /* 0x3000006cff6c7230 */ /* 0x000fe20000004100 */
[----:B------:R-:W-:Y:S01]  /*6270*/  F2FP.SATFINITE.E4M3.F32.PACK_AB_MERGE_C R160, R2, R0, R161 ;  /* 0x0000000002a0723e */ /* 0x000fe200048070a1 */
[C---:B------:R-:W-:Y:S01]  /*6280*/  FFMA R27, R81.reuse, R104, R27 ;  /* 0x00000068511b7223 */ /* 0x040fe2000000001b */
[C---:B------:R-:W-:Y:S01]  /*6290*/  FFMA R24, R81.reuse, R105, R24 ;  /* 0x0000006951187223 */ /* 0x040fe20000000018 */
[C---:B------:R-:W-:Y:S01]  /*62a0*/  FFMA R25, R81.reuse, R106, R25 ;  /* 0x0000006a51197223 */ /* 0x040fe20000000019 */
[----:B------:R-:W-:Y:S01]  /*62b0*/  FFMA R26, R81, R107, R26 ;  /* 0x0000006b511a7223 */ /* 0x000fe2000000001a */
[C---:B------:R-:W-:Y:S01]  /*62c0*/  FMUL R31, R78.reuse, R31 ;  /* 0x0000001f4e1f7220 */ /* 0x040fe20000400000 */
[--C-:B------:R-:W-:Y:S01]  /*62d0*/  HADD2.F32 R111, -RZ, R112.reuse.H0_H0 ;  /* 0x20000070ff6f7230 */ /* 0x100fe20000004100 */
[----:B------:R-:W-:Y:S01]  /*62e0*/  F2FP.SATFINITE.E4M3.F32.PACK_AB_MERGE_C R162, R27, R22, RZ ;  /* 0x000000161ba2723e */ /* 0x000fe200048070ff */
[----:B------:R-:W-:Y:S02]  /*62f0*/  HADD2.F32 R112, -RZ, R112.H1_H1 ;  /* 0x30000070ff707230 */ /* 0x000fe40000004100 */
[C---:B------:R-:W-:Y:S01]  /*6300*/  FFMA R31, R81.reuse, R108, R31 ;  /* 0x0000006c511f7223 */ /* 0x040fe2000000001f */
[----:B------:R-:W-:Y:S01]  /*6310*/  FFMA R28, R81, R109, R28 ;  /* 0x0000006d511c7223 */ /* 0x000fe2000000001c */
[----:B------:R-:W-:Y:S01]  /*6320*/  F2FP.SATFINITE.E4M3.F32.PACK_AB_MERGE_C R161, R21, R20, R162 ;  /* 0x0000001415a1723e */ /* 0x000fe200048070a2 */
[----:B------:R-:W-:Y:S01]  /*6330*/  FFMA R29, R81, R110, R29 ;  /* 0x0000006e511d7223 */ /* 0x000fe2000000001d */
[C---:B------:R-:W-:Y:S01]  /*6340*/  FMUL R30, R78.reuse, R34 ;  /* 0x000000224e1e7220 */ /* 0x040fe20000400000 */
[----:B------:R-:W-:Y:S01]  /*6350*/  F2FP.SATFINITE.E4M3.F32.PACK_AB_MERGE_C R163, R31, R26, RZ ;  /* 0x0000001a1fa3723e */ /* 0x000fe200048070ff */
[C---:B------:R-:W-:Y:S01]  /*6360*/  FMUL R35, R78.reuse, R35 ;  /* 0x000000234e237220 */ /* 0x040fe20000400000 */
[--C-:B------:R-:W-:Y:S02]  /*6370*/  HADD2.F32 R115, -RZ, R116.reuse.H0_H0 ;  /* 0x20000074ff737230 */ /* 0x100fe40000004100 */
[----:B------:R-:W-:Y:S01]  /*6380*/  FFMA R30, R81, R111, R30 ;  /* 0x0000006f511e7223 */ /* 0x000fe2000000001e */
[----:B------:R-:W-:Y:S01]  /*6390*/  F2FP.SATFINITE.E4M3.F32.PACK_AB_MERGE_C R162, R25, R24, R163 ;  /* 0x0000001819a2723e */ /* 0x000fe200048070a3 */
[C---:B------:R-:W-:Y:S01]  /*63a0*/  FFMA R35, R81.reuse, R112, R35 ;  /* 0x0000007051237223 */ /* 0x040fe20000000023 */
[C---:B------:R-:W-:Y:S01]  /*63b0*/  FFMA R32, R81.reuse, R113, R32 ;  /* 0x0000007151207223 */ /* 0x040fe20000000020 */
[----:B------:R-:W-:Y:S01]  /*63c0*/  FFMA R33, R81, R114, R33 ;  /* 0x0000007251217223 */ /* 0x000fe20000000021 */
[----:B------:R-:W-:Y:S02]  /*63d0*/  HADD2.F32 R116, -RZ, R116.H1_H1 ;  /* 0x30000074ff747230 */ /* 0x000fe40000004100 */
        /* <DEDUP_REMOVED lines=9> */
[----:B------:R-:W-:Y:S01]  /*6470*/  HADD2.F32 R120, -RZ, R120.H1_H1 ;  /* 0x30000078ff787230 */ /* 0x000fe20000004100 */
[----:B------:R1:W-:Y:S01]  /*6480*/  STS.128 [R178+0x2010], R160 ;  /* 0x002010a0b2007388 */ /* 0x0003e20000000c00 */
[----:B------:R-:W-:Y:S01]  /*6490*/  F2FP.SATFINITE.E4M3.F32.PACK_AB_MERGE_C R184, R39, R34, RZ ;  /* 0x0000002227b8723e */ /* 0x000fe200048070ff */
[C---:B------:R-:W-:Y:S01]  /*64a0*/  FMUL R38, R78.reuse, R42 ;  /* 0x0000002a4e267220 */ /* 0x040fe20000400000 */
[C---:B------:R-:W-:Y:S01]  /*64b0*/  FMUL R43, R78.reuse, R43 ;  /* 0x0000002b4e2b7220 */ /* 0x040fe20000400000 */
[--C-:B------:R-:W-:Y:S01]  /*64c0*/  HADD2.F32 R123, -RZ, R124.reuse.H0_H0 ;  /* 0x2000007cff7b7230 */ /* 0x100fe20000004100 */
[----:B------:R-:W-:Y:S01]  /*64d0*/  F2FP.SATFINITE.E4M3.F32.PACK_AB_MERGE_C R184, R33, R32, R184 ;  /* 0x0000002021b8723e */ /* 0x000fe200048070b8 */
[C---:B------:R-:W-:Y:S01]  /*64e0*/  FFMA R38, R81.reuse, R119, R38 ;  /* 0x0000007751267223 */ /* 0x040fe20000000026 */
        /* <DEDUP_REMOVED lines=12> */
[C---:B------:R-:W-:Y:S01]  /*65b0*/  FFMA R45, R81.reuse, R126, R45 ;  /* 0x0000007e512d7223 */ /* 0x040fe2000000002d */
[----:B------:R-:W-:Y:S02]  /*65c0*/  HADD2.F32 R128, -RZ, R128.H1_H1 ;  /* 0x30000080ff807230 */ /* 0x000fe40000004100 */
[C---:B------:R-:W-:Y:S01]  /*65d0*/  FMUL R46, R78.reuse, R50 ;  /* 0x000000324e2e7220 */ /* 0x040fe20000400000 */
[C---:B------:R-:W-:Y:S01]  /*65e0*/  FMUL R51, R78.reuse, R51 ;  /* 0x000000334e337220 */ /* 0x040fe20000400000 */
[--C-:B------:R-:W-:Y:S02]  /*65f0*/  HADD2.F32 R131, -RZ, R132.reuse.H0_H0 ;  /* 0x20000084ff837230 */ /* 0x100fe40000004100 */
[C---:B------:R-:W-:Y:S01]  /*6600*/  FMUL R50, R78.reuse, R54 ;  /* 0x000000364e327220 */ /* 0x040fe20000400000 */
[C---:B------:R-:W-:Y:S01]  /*6610*/  FFMA R46, R81.reuse, R127, R46 ;  /* 0x0000007f512e7223 */ /* 0x040fe2000000002e */
[----:B------:R-:W-:Y:S02]  /*6620*/  HADD2.F32 R132, -RZ, R132.H1_H1 ;  /* 0x30000084ff847230 */ /* 0x000fe40000004100 */
[C---:B------:R-:W-:Y:S01]  /*6630*/  FFMA R51, R81.reuse, R128, R51 ;  /* 0x0000008051337223 */ /* 0x040fe20000000033 */
[C---:B------:R-:W-:Y:S01]  /*6640*/  FMUL R55, R78.reuse, R55 ;  /* 0x000000374e377220 */ /* 0x040fe20000400000 */
[C---:B------:R-:W-:Y:S01]  /*6650*/  FFMA R48, R81.reuse, R129, R48 ;  /* 0x0000008151307223 */ /* 0x040fe20000000030 */
[C---:B------:R-:W-:Y:S01]  /*6660*/  FFMA R49, R81.reuse, R130, R49 ;  /* 0x0000008251317223 */ /* 0x040fe20000000031 */
[--C-:B------:R-:W-:Y:S02]  /*6670*/  HADD2.F32 R135, -RZ, R136.reuse.H0_H0 ;  /* 0x20000088ff877230 */ /* 0x100fe40000004100 */
[C---:B------:R-:W-:Y:S01]  /*6680*/  FFMA R50, R81.reuse, R131, R50 ;  /* 0x0000008351327223 */ /* 0x040fe20000000032 */
[----:B------:R-:W-:Y:S02]  /*6690*/  HADD2.F32 R136, -RZ, R136.H1_H1 ;  /* 0x30000088ff887230 */ /* 0x000fe40000004100 */
[C---:B------:R-:W-:Y:S01]  /*66a0*/  FMUL R54, R78.reuse, R58 ;  /* 0x0000003a4e367220 */ /* 0x040fe20000400000 */
        /* <DEDUP_REMOVED lines=16> */
[----:B------:R-:W-:Y:S01]  /*67b0*/  FFMA R63, R81, R140, R63 ;  /* 0x0000008c513f7223 */ /* 0x000fe2000000003f */
[----:B------:R-:W-:Y:S01]  /*67c0*/  FMUL R67, R78, R67 ;  /* 0x000000434e437220 */ /* 0x000fe20000400000 */
[----:B------:R-:W-:Y:S01]  /*67d0*/  F2FP.SATFINITE.E4M3.F32.PACK_AB_MERGE_C R186, R47, R42, RZ ;  /* 0x0000002a2fba723e */ /* 0x000fe200048070ff */
[----:B------:R-:W-:Y:S01]  /*67e0*/  FFMA R60, R81, R83, R60 ;  /* 0x00000053513c7223 */ /* 0x000fe2000000003c */
[----:B------:R-:W-:Y:S01]  /*67f0*/  F2FP.SATFINITE.E4M3.F32.PACK_AB_MERGE_C R187, R51, R46, RZ ;  /* 0x0000002e33bb723e */ /* 0x000fe200048070ff */
[C---:B------:R-:W-:Y:S01]  /*6800*/  FFMA R61, R81.reuse, R80, R61 ;  /* 0x00000050513d7223 */ /* 0x040fe2000000003d */
[C---:B------:R-:W-:Y:S01]  /*6810*/  FFMA R62, R81.reuse, R85, R62 ;  /* 0x00000055513e7223 */ /* 0x040fe2000000003e */
[----:B------:R-:W-:Y:S01]  /*6820*/  FFMA R67, R81, R82, R67 ;  /* 0x0000005251437223 */ /* 0x000fe20000000043 */
[----:B------:R-:W-:Y:S02]  /*6830*/  F2FP.SATFINITE.E4M3.F32.PACK_AB_MERGE_C R186, R41, R40, R186 ;  /* 0x0000002829ba723e */ /* 0x000fe400048070ba */
[----:B------:R-:W-:Y:S02]  /*6840*/  F2FP.SATFINITE.E4M3.F32.PACK_AB_MERGE_C R187, R45, R44, R187 ;  /* 0x0000002c2dbb723e */ /* 0x000fe400048070bb */
[----:B------:R-:W-:Y:S02]  /*6850*/  F2FP.SATFINITE.E4M3.F32.PACK_AB_MERGE_C R188, R55, R50, RZ ;  /* 0x0000003237bc723e */ /* 0x000fe400048070ff */
[----:B------:R-:W-:Y:S01]  /*6860*/  F2FP.SATFINITE.E4M3.F32.PACK_AB_MERGE_C R189, R59, R54, RZ ;  /* 0x000000363bbd723e */ /* 0x000fe200048070ff */
[----:B------:R1:W-:Y:S01]  /*6870*/  STS.128 [R177+0x2020], R184 ;  /* 0x002020b8b1007388 */ /* 0x0003e20000000c00 */
[----:B------:R-:W-:Y:S02]  /*6880*/  F2FP.SATFINITE.E4M3.F32.PACK_AB_MERGE_C R190, R63, R58, RZ ;  /* 0x0000003a3fbe723e */ /* 0x000fe400048070ff */
[----:B------:R-:W-:Y:S02]  /*6890*/  F2FP.SATFINITE.E4M3.F32.PACK_AB_MERGE_C R182, R67, R62, RZ ;  /* 0x0000003e43b6723e */ /* 0x000fe400048070ff */
[----:B------:R-:W-:Y:S02]  /*68a0*/  F2FP.SATFINITE.E4M3.F32.PACK_AB_MERGE_C R188, R49, R48, R188 ;  /* 0x0000003031bc723e */ /* 0x000fe400048070bc */
[----:B------:R-:W-:Y:S02]  /*68b0*/  F2FP.SATFINITE.E4M3.F32.PACK_AB_MERGE_C R189, R53, R52, R189 ;  /* 0x0000003435bd723e */ /* 0x000fe400048070bd */
[----:B------:R-:W-:Y:S02]  /*68c0*/  F2FP.SATFINITE.E4M3.F32.PACK_AB_MERGE_C R190, R57, R56, R190 ;  /* 0x0000003839be723e */ /* 0x000fe400048070be */
[----:B------:R-:W-:Y:S02]  /*68d0*/  F2FP.SATFINITE.E4M3.F32.PACK_AB_MERGE_C R191, R61, R60, R182 ;  /* 0x0000003c3dbf723e */ /* 0x000fe400048070b6 */
[----:B------:R-:W-:Y:S03]  /*68e0*/  IADD3 R76, PT, PT, R76, 0x1, RZ ;  /* 0x000000014c4c7810 */ /* 0x000fe60007ffe0ff */
[----:B------:R1:W-:Y:S01]  /*68f0*/  STS.128 [R176+0x2030], R188 ;  /* 0x002030bcb0007388 */ /* 0x0003e20000000c00 */
[----:B------:R-:W-:Y:S01]  /*6900*/  @!PT LDS RZ, [RZ] ;  /* 0x00000000fffff984 */ /* 0x000fe20000000800 */
[----:B------:R-:W-:Y:S01]  /*6910*/  @!PT LDS RZ, [RZ] ;  /* 0x00000000fffff984 */ /* 0x000fe20000000800 */
[----:B------:R-:W-:Y:S01]  /*6920*/  @!PT LDS RZ, [RZ] ;  /* 0x00000000fffff984 */ /* 0x000fe20000000800 */
[----:B------:R-:W-:Y:S01]  /*6930*/  @!PT LDS RZ, [RZ] ;  /* 0x00000000fffff984 */ /* 0x000fe20000000800 */
[----:B------:R3:W-:Y:S07]  /*6940*/  MEMBAR.ALL.CTA ;  /* 0x0000000000007992 */ /* 0x0007ee0000008000 */
[----:B---3--:R-:W3:Y:S02]  /*6950*/  FENCE.VIEW.ASYNC.S ;  /* 0x00000000000073c6 */ /* 0x008ee40000000000 */
[----:B---3--:R-:W-:Y:S06]  /*6960*/  BAR.SYNC.DEFER_BLOCKING 0x1, 0x80 ;  /* 0x0042000000007b1d */ /* 0x008fec0000010000 */
[----:B------:R-:W-:Y:S05]  /*6970*/  @P0 BRA `(.L_x_96) ;  /* 0x0000000000340947 */ /* 0x000fea0003800000 */
[----:B------:R-:W-:Y:S01]  /*6980*/  UIADD3 UR12, UPT, UPT, UR43, 0x2200, URZ ;  /* 0x000022002b0c7890 */ /* 0x000fe2000fffe0ff */
[----:B------:R-:W-:Y:S01]  /*6990*/  R2UR UR9, R155 ;  /* 0x000000009b0972ca */ /* 0x000fe200000e0000 */
[----:B------:R-:W-:Y:S01]  /*69a0*/  UIADD3 UR10, UP0, UPT, UR46, 0x680, URZ ;  /* 0x000006802e0a7890 */ /* 0x000fe2000ff1e0ff */
[----:B------:R-:W-:Y:S01]  /*69b0*/  R2UR UR8, R165 ;  /* 0x00000000a50872ca */ /* 0x000fe200000e0000 */
[----:B------:R-:W-:Y:S02]  /*69c0*/  UMOV UR7, UR36 ;  /* 0x0000002400077c82 */ /* 0x000fe40008000000 */
[----:B------:R-:W-:Y:S01]  /*69d0*/  IMAD.U32 R179, RZ, RZ, UR12 ;  /* 0x0000000cffb37e24 */ /* 0x000fe2000f8e00ff */
[----:B------:R-:W-:Y:S04]  /*69e0*/  UIADD3.X UR11, UPT, UPT, URZ, UR47, URZ, UP0, !UPT ;  /* 0x0000002fff0b7290 */ /* 0x000fe800087fe4ff */
[----:B------:R-:W-:Y:S03]  /*69f0*/  R2UR UR4, R179 ;  /* 0x00000000b30472ca */ /* 0x000fe600000e0000 */
[----:B------:R-:W-:Y:S02]  /*6a00*/  USHF.L.U32 UR5, UR9, 0x6, URZ ;  /* 0x0000000609057899 */ /* 0x000fe400080006ff */
[----:B------:R-:W-:Y:S09]  /*6a10*/  USHF.L.U32 UR6, UR8, 0x7, URZ ;  /* 0x0000000708067899 */ /* 0x000ff200080006ff */
[----:B------:R3:W-:Y:S01]  /*6a20*/  UTMASTG.3D [UR4], [UR10] ;  /* 0x000000040a0073b5 */ /* 0x0007e20008010000 */
[----:B------:R0:W-:Y:S01]  /*6a30*/  UTMACMDFLUSH ;  /* 0x00000000000079b7 */ /* 0x0001e20000000000 */
[----:B---3--:R-:W-:Y:S04]  /*6a40*/  DEPBAR.LE SB0, 0x0 ;  /* 0x000080000000791a */ /* 0x008fe80000000000 */
.L_x_96:
[----:B------:R-:W-:Y:S05]  /*6a50*/  BSYNC.RECONVERGENT B0 ;  /* 0x0000000000007941 */ /* 0x000fea0003800200 */
.L_x_95:
[----:B------:R-:W-:Y:S01]  /*6a60*/  BAR.SYNC.DEFER_BLOCKING 0x1, 0x80 ;  /* 0x0042000000007b1d */ /* 0x000fe20000010000 */
[----:B------:R-:W-:Y:S01]  /*6a70*/  ISETP.NE.AND P2, PT, R180, RZ, PT ;  /* 0x000000ffb400720c */ /* 0x000fe20003f45270 */
[----:B------:R-:W-:Y:S01]  /*6a80*/  IMAD.IADD R155, R75, 0x1, R143 ;  /* 0x000000014b9b7824 */ /* 0x000fe200078e028f */
[----:B------:R-:W-:Y:S01]  /*6a90*/  ISETP.NE.AND P0, PT, R181, 0x2, PT ;  /* 0x00000002b500780c */ /* 0x000fe20003f05270 */
[----:B------:R-:W-:Y:S01]  /*6aa0*/  IMAD.IADD R165, R77, 0x1, R154 ;  /* 0x000000014da57824 */ /* 0x000fe200078e029a */
[----:B------:R-:W-:Y:S02]  /*6ab0*/  ISETP.NE.AND P1, PT, R76, 0x4, PT ;  /* 0x000000044c00780c */ /* 0x000fe40003f25270 */
[----:B------:R-:W-:Y:S02]  /*6ac0*/  SEL R3, RZ, 0x1, P0 ;  /* 0x00000001ff037807 */ /* 0x000fe40000000000 */
[----:B------:R-:W-:Y:S02]  /*6ad0*/  SEL R0, RZ, 0x1, P1 ;  /* 0x00000001ff007807 */ /* 0x000fe40000800000 */
[----:B------:R-:W-:Y:S02]  /*6ae0*/  LOP3.LUT R174, R174, R3, RZ, 0x3c, !PT ;  /* 0x00000003aeae7212 */ /* 0x000fe400078e3cff */
[----:B------:R-:W-:Y:S02]  /*6af0*/  LOP3.LUT R175, R175, R0, RZ, 0x3c, !PT ;  /* 0x00000000afaf7212 */ /* 0x000fe400078e3cff */
[----:B------:R-:W-:Y:S02]  /*6b00*/  @P2 R2UR UR36, R171 ;  /* 0x00000000ab2422ca */ /* 0x000fe400000e0000 */
[----:B------:R-:W-:Y:S02]  /*6b10*/  SEL R181, R181, RZ, P0 ;  /* 0x000000ffb5b57207 */ /* 0x000fe40000000000 */
[----:B------:R-:W-:Y:S01]  /*6b20*/  SEL R76, R76, RZ, P1 ;  /* 0x000000ff4c4c7207 */ /* 0x000fe20000800000 */
[----:B------:R-:W-:Y:S10]  /*6b30*/  @P2 BRA `(.L_x_97) ;  /* 0xffffffdc00702947 */ /* 0x000ff4000383ffff */
[----:B------:R-:W-:Y:S05]  /*6b40*/  EXIT ;  /* 0x000000000000794d */ /* 0x000fea0003800000 */
.L_x_19:
[----:B--2---:R2:W1:Y:S02]  /*6b50*/  SYNCS.PHASECHK.TRANS64.TRYWAIT P0, [R3+URZ+0x100], R2 ;  /* 0x00010002030075a7 */ /* 0x00446400080011ff */
[----:B-1----:R-:W-:Y:S05]  /*6b60*/  @!P0 NANOSLEEP.SYNCS 0x989680 ;  /* 0x009896800000895d */ /* 0x002fea0003900000 */
[----:B------:R-:W1:Y:S02]  /*6b70*/  @!P0 SYNCS.PHASECHK.TRANS64 P0, [R3+URZ+0x100], R2 ;  /* 0x00010002030085a7 */ /* 0x000e6400080010ff */
[----:B-1----:R-:W-:Y:S05]  /*6b80*/  @!P0 BRA `(.L_x_19) ;  /* 0xfffffffc00f08947 */ /* 0x002fea000383ffff */
[----:B------:R-:W-:Y:S05]  /*6b90*/  BRA `(.L_x_98) ;  /* 0xffffffa800907947 */ /* 0x000fea000383ffff */
.L_x_22:
[----:B-1----:R-:W-:-:S07]  /*6ba0*/  MOV R2, UR33 ;  /* 0x0000002100027c02 */ /* 0x002fce0008000f00 */
.L_x_99:
[----:B-1----:R1:W2:Y:S02]  /*6bb0*/  SYNCS.PHASECHK.TRANS64.TRYWAIT P0, [R2+URZ+0x38], R5 ;  /* 0x00003805020075a7 */ /* 0x0022a400080011ff */
[----:B--2---:R-:W-:Y:S05]  /*6bc0*/  @!P0 NANOSLEEP.SYNCS 0x989680 ;  /* 0x009896800000895d */ /* 0x004fea0003900000 */
[----:B------:R-:W2:Y:S02]  /*6bd0*/  @!P0 SYNCS.PHASECHK.TRANS64 P0, [R2+URZ+0x38], R5 ;  /* 0x00003805020085a7 */ /* 0x000ea400080010ff */
[----:B--2---:R-:W-:Y:S05]  /*6be0*/  @!P0 BRA `(.L_x_99) ;  /* 0xfffffffc00f08947 */ /* 0x004fea000383ffff */
[----:B------:R-:W-:Y:S05]  /*6bf0*/  BRA `(.L_x_21) ;  /* 0xffffffa800e07947 */ /* 0x000fea000383ffff */
.L_x_28:
[----:B-1----:R-:W-:-:S07]  /*6c00*/  MOV R2, UR17 ;  /* 0x0000001100027c02 */ /* 0x002fce0008000f00 */
.L_x_100:
[----:B-1----:R1:W2:Y:S02]  /*6c10*/  SYNCS.PHASECHK.TRANS64.TRYWAIT P0, [R2+URZ+0x38], R5 ;  /* 0x00003805020075a7 */ /* 0x0022a400080011ff */
[----:B--2---:R-:W-:Y:S05]  /*6c20*/  @!P0 NANOSLEEP.SYNCS 0x989680 ;  /* 0x009896800000895d */ /* 0x004fea0003900000 */
[----:B------:R-:W2:Y:S02]  /*6c30*/  @!P0 SYNCS.PHASECHK.TRANS64 P0, [R2+URZ+0x38], R5 ;  /* 0x00003805020085a7 */ /* 0x000ea400080010ff */
[----:B--2---:R-:W-:Y:S05]  /*6c40*/  @!P0 BRA `(.L_x_100) ;  /* 0xfffffffc00f08947 */ /* 0x004fea000383ffff */
[----:B------:R-:W-:Y:S05]  /*6c50*/  BRA `(.L_x_27) ;  /* 0xffffffac00887947 */ /* 0x000fea000383ffff */
.L_x_32:
[----:B-1----:R1:W2:Y:S02]  /*6c60*/  SYNCS.PHASECHK.TRANS64.TRYWAIT P0, [R2+URZ+0x90], R3 ;  /* 0x00009003020075a7 */ /* 0x0022a400080011ff */
[----:B--2---:R-:W-:Y:S05]  /*6c70*/  @!P0 NANOSLEEP.SYNCS 0x989680 ;  /* 0x009896800000895d */ /* 0x004fea0003900000 */
[----:B------:R-:W2:Y:S02]  /*6c80*/  @!P0 SYNCS.PHASECHK.TRANS64 P0, [R2+URZ+0x90], R3 ;  /* 0x00009003020085a7 */ /* 0x000ea400080010ff */
[----:B--2---:R-:W-:Y:S05]  /*6c90*/  @!P0 BRA `(.L_x_32) ;  /* 0xfffffffc00f08947 */ /* 0x004fea000383ffff */
[----:B------:R-:W-:Y:S05]  /*6ca0*/  BRA `(.L_x_101) ;  /* 0xffffffb000187947 */ /* 0x000fea000383ffff */
.L_x_36:
[----:B----4-:R-:W-:-:S07]  /*6cb0*/  MOV R0, UR5 ;  /* 0x0000000500007c02 */ /* 0x010fce0008000f00 */
.L_x_102:
[----:B-1----:R1:W2:Y:S02]  /*6cc0*/  SYNCS.PHASECHK.TRANS64.TRYWAIT P0, [R0+URZ], R3 ;  /* 0x00000003000075a7 */ /* 0x0022a400080011ff */
[----:B--2---:R-:W-:Y:S05]  /*6cd0*/  @!P0 NANOSLEEP.SYNCS 0x989680 ;  /* 0x009896800000895d */ /* 0x004fea0003900000 */
[----:B------:R-:W2:Y:S02]  /*6ce0*/  @!P0 SYNCS.PHASECHK.TRANS64 P0, [R0+URZ], R3 ;  /* 0x00000003000085a7 */ /* 0x000ea400080010ff */
[----:B--2---:R-:W-:Y:S05]  /*6cf0*/  @!P0 BRA `(.L_x_102) ;  /* 0xfffffffc00f08947 */ /* 0x004fea000383ffff */
[----:B------:R-:W-:Y:S05]  /*6d00*/  BRA `(.L_x_103) ;  /* 0xffffffb400887947 */ /* 0x000fea000383ffff */
.L_x_37:
[----:B----4-:R-:W-:-:S07]  /*6d10*/  MOV R0, UR5 ;  /* 0x0000000500007c02 */ /* 0x010fce0008000f00 */
.L_x_104:
[----:B-1----:R1:W2:Y:S02]  /*6d20*/  SYNCS.PHASECHK.TRANS64.TRYWAIT P0, [R0+URZ], R3 ;  /* 0x00000003000075a7 */ /* 0x0022a400080011ff */
[----:B--2---:R-:W-:Y:S05]  /*6d30*/  @!P0 NANOSLEEP.SYNCS 0x989680 ;  /* 0x009896800000895d */ /* 0x004fea0003900000 */
[----:B------:R-:W2:Y:S02]  /*6d40*/  @!P0 SYNCS.PHASECHK.TRANS64 P0, [R0+URZ], R3 ;  /* 0x00000003000085a7 */ /* 0x000ea400080010ff */
[----:B--2---:R-:W-:Y:S05]  /*6d50*/  @!P0 BRA `(.L_x_104) ;  /* 0xfffffffc00f08947 */ /* 0x004fea000383ffff */
[----:B------:R-:W-:Y:S05]  /*6d60*/  BRA `(.L_x_105) ;  /* 0xffffffb400947947 */ /* 0x000fea000383ffff */
.L_x_38:
[----:B----4-:R-:W-:-:S07]  /*6d70*/  MOV R0, UR5 ;  /* 0x0000000500007c02 */ /* 0x010fce0008000f00 */
.L_x_106:
[----:B-1----:R1:W2:Y:S02]  /*6d80*/  SYNCS.PHASECHK.TRANS64.TRYWAIT P0, [R0+URZ], R3 ;  /* 0x00000003000075a7 */ /* 0x0022a400080011ff */
[----:B--2---:R-:W-:Y:S05]  /*6d90*/  @!P0 NANOSLEEP.SYNCS 0x989680 ;  /* 0x009896800000895d */ /* 0x004fea0003900000 */
[----:B------:R-:W2:Y:S02]  /*6da0*/  @!P0 SYNCS.PHASECHK.TRANS64 P0, [R0+URZ], R3 ;  /* 0x00000003000085a7 */ /* 0x000ea400080010ff */
[----:B--2---:R-:W-:Y:S05]  /*6db0*/  @!P0 BRA `(.L_x_106) ;  /* 0xfffffffc00f08947 */ /* 0x004fea000383ffff */
[----:B------:R-:W-:Y:S05]  /*6dc0*/  BRA `(.L_x_107) ;  /* 0xffffffb400a07947 */ /* 0x000fea000383ffff */
.L_x_39:
[----:B----4-:R-:W-:-:S07]  /*6dd0*/  MOV R0, UR5 ;  /* 0x0000000500007c02 */ /* 0x010fce0008000f00 */
.L_x_108:
[----:B-1----:R1:W2:Y:S02]  /*6de0*/  SYNCS.PHASECHK.TRANS64.TRYWAIT P0, [R0+URZ], R3 ;  /* 0x00000003000075a7 */ /* 0x0022a400080011ff */
[----:B--2---:R-:W-:Y:S05]  /*6df0*/  @!P0 NANOSLEEP.SYNCS 0x989680 ;  /* 0x009896800000895d */ /* 0x004fea0003900000 */
[----:B------:R-:W2:Y:S02]  /*6e00*/  @!P0 SYNCS.PHASECHK.TRANS64 P0, [R0+URZ], R3 ;  /* 0x00000003000085a7 */ /* 0x000ea400080010ff */
[----:B--2---:R-:W-:Y:S05]  /*6e10*/  @!P0 BRA `(.L_x_108) ;  /* 0xfffffffc00f08947 */ /* 0x004fea000383ffff */
[----:B------:R-:W-:Y:S05]  /*6e20*/  BRA `(.L_x_109) ;  /* 0xffffffb400ac7947 */ /* 0x000fea000383ffff */
.L_x_40:
[----:B----4-:R-:W-:-:S07]  /*6e30*/  MOV R0, UR5 ;  /* 0x0000000500007c02 */ /* 0x010fce0008000f00 */
.L_x_110:
[----:B-1----:R1:W2:Y:S02]  /*6e40*/  SYNCS.PHASECHK.TRANS64.TRYWAIT P0, [R0+URZ], R3 ;  /* 0x00000003000075a7 */ /* 0x0022a400080011ff */
[----:B--2---:R-:W-:Y:S05]  /*6e50*/  @!P0 NANOSLEEP.SYNCS 0x989680 ;  /* 0x009896800000895d */ /* 0x004fea0003900000 */
[----:B------:R-:W2:Y:S02]  /*6e60*/  @!P0 SYNCS.PHASECHK.TRANS64 P0, [R0+URZ], R3 ;  /* 0x00000003000085a7 */ /* 0x000ea400080010ff */
[----:B--2---:R-:W-:Y:S05]  /*6e70*/  @!P0 BRA `(.L_x_110) ;  /* 0xfffffffc00f08947 */ /* 0x004fea000383ffff */
[----:B------:R-:W-:Y:S05]  /*6e80*/  BRA `(.L_x_111) ;  /* 0xffffffb400b87947 */ /* 0x000fea000383ffff */
.L_x_41:
[----:B----4-:R-:W-:-:S07]  /*6e90*/  MOV R0, UR5 ;  /* 0x0000000500007c02 */ /* 0x010fce0008000f00 */
.L_x_112:
[----:B-1----:R1:W2:Y:S02]  /*6ea0*/  SYNCS.PHASECHK.TRANS64.TRYWAIT P0, [R0+URZ], R3 ;  /* 0x00000003000075a7 */ /* 0x0022a400080011ff */
[----:B--2---:R-:W-:Y:S05]  /*6eb0*/  @!P0 NANOSLEEP.SYNCS 0x989680 ;  /* 0x009896800000895d */ /* 0x004fea0003900000 */
[----:B------:R-:W2:Y:S02]  /*6ec0*/  @!P0 SYNCS.PHASECHK.TRANS64 P0, [R0+URZ], R3 ;  /* 0x00000003000085a7 */ /* 0x000ea400080010ff */
[----:B--2---:R-:W-:Y:S05]  /*6ed0*/  @!P0 BRA `(.L_x_112) ;  /* 0xfffffffc00f08947 */ /* 0x004fea000383ffff */
[----:B------:R-:W-:Y:S05]  /*6ee0*/  BRA `(.L_x_113) ;  /* 0xffffffb400c47947 */ /* 0x000fea000383ffff */
.L_x_44:
[----:B-1----:R1:W2:Y:S02]  /*6ef0*/  SYNCS.PHASECHK.TRANS64.TRYWAIT P0, [R0+URZ+0xf0], R5 ;  /* 0x0000f005000075a7 */ /* 0x0022a400080011ff */
[----:B--2---:R-:W-:Y:S05]  /*6f00*/  @!P0 NANOSLEEP.SYNCS 0x989680 ;  /* 0x009896800000895d */ /* 0x004fea0003900000 */
[----:B------:R-:W2:Y:S02]  /*6f10*/  @!P0 SYNCS.PHASECHK.TRANS64 P0, [R0+URZ+0xf0], R5 ;  /* 0x0000f005000085a7 */ /* 0x000ea400080010ff */
[----:B--2---:R-:W-:Y:S05]  /*6f20*/  @!P0 BRA `(.L_x_44) ;  /* 0xfffffffc00f08947 */ /* 0x004fea000383ffff */
[----:B------:R-:W-:Y:S05]  /*6f30*/  BRA `(.L_x_114) ;  /* 0xffffffb800207947 */ /* 0x000fea000383ffff */
.L_x_45:
[----:B------:R-:W-:-:S07]  /*6f40*/  MOV R0, UR5 ;  /* 0x0000000500007c02 */ /* 0x000fce0008000f00 */
.L_x_115:
[----:B-1----:R1:W2:Y:S02]  /*6f50*/  SYNCS.PHASECHK.TRANS64.TRYWAIT P0, [R0+URZ+0xa0], R5 ;  /* 0x0000a005000075a7 */ /* 0x0022a400080011ff */
[----:B--2---:R-:W-:Y:S05]  /*6f60*/  @!P0 NANOSLEEP.SYNCS 0x989680 ;  /* 0x009896800000895d */ /* 0x004fea0003900000 */
[----:B------:R-:W2:Y:S02]  /*6f70*/  @!P0 SYNCS.PHASECHK.TRANS64 P0, [R0+URZ+0xa0], R5 ;  /* 0x0000a005000085a7 */ /* 0x000ea400080010ff */
[----:B--2---:R-:W-:Y:S05]  /*6f80*/  @!P0 BRA `(.L_x_115) ;  /* 0xfffffffc00f08947 */ /* 0x004fea000383ffff */
[----:B------:R-:W-:Y:S05]  /*6f90*/  BRA `(.L_x_116) ;  /* 0xffffffb800307947 */ /* 0x000fea000383ffff */
.L_x_46:
[----:B-1----:R1:W2:Y:S02]  /*6fa0*/  SYNCS.PHASECHK.TRANS64.TRYWAIT P1, [R0+URZ+0x90], R5 ;  /* 0x00009005000075a7 */ /* 0x0022a400080211ff */
[----:B--2---:R-:W-:Y:S05]  /*6fb0*/  @!P1 NANOSLEEP.SYNCS 0x989680 ;  /* 0x009896800000995d */ /* 0x004fea0003900000 */
[----:B------:R-:W2:Y:S02]  /*6fc0*/  @!P1 SYNCS.PHASECHK.TRANS64 P1, [R0+URZ+0x90], R5 ;  /* 0x00009005000095a7 */ /* 0x000ea400080210ff */
[----:B--2---:R-:W-:Y:S05]  /*6fd0*/  @!P1 BRA `(.L_x_46) ;  /* 0xfffffffc00f09947 */ /* 0x004fea000383ffff */
[----:B------:R-:W-:Y:S05]  /*6fe0*/  BRA `(.L_x_117) ;  /* 0xffffffb800607947 */ /* 0x000fea000383ffff */
.L_x_49:
[----:B------:R-:W-:-:S07]  /*6ff0*/  MOV R0, UR5 ;  /* 0x0000000500007c02 */ /* 0x000fce0008000f00 */
.L_x_118:
[----:B-1----:R1:W2:Y:S02]  /*7000*/  SYNCS.PHASECHK.TRANS64.TRYWAIT P0, [R0+URZ+0xa0], R3 ;  /* 0x0000a003000075a7 */ /* 0x0022a400080011ff */
[----:B--2---:R-:W-:Y:S05]  /*7010*/  @!P0 NANOSLEEP.SYNCS 0x989680 ;  /* 0x009896800000895d */ /* 0x004fea0003900000 */
[----:B------:R-:W2:Y:S02]  /*7020*/  @!P0 SYNCS.PHASECHK.TRANS64 P0, [R0+URZ+0xa0], R3 ;  /* 0x0000a003000085a7 */ /* 0x000ea400080010ff */
[----:B--2---:R-:W-:Y:S05]  /*7030*/  @!P0 BRA `(.L_x_118) ;  /* 0xfffffffc00f08947 */ /* 0x004fea000383ffff */
[----:B------:R-:W-:Y:S05]  /*7040*/  BRA `(.L_x_48) ;  /* 0xffffffb800b47947 */ /* 0x000fea000383ffff */
.L_x_56:
[----:B-1----:R1:W2:Y:S02]  /*7050*/  SYNCS.PHASECHK.TRANS64.TRYWAIT P1, [R0+URZ+0x90], R5 ;  /* 0x00009005000075a7 */ /* 0x0022a400080211ff */
[----:B--2---:R-:W-:Y:S05]  /*7060*/  @!P1 NANOSLEEP.SYNCS 0x989680 ;  /* 0x009896800000995d */ /* 0x004fea0003900000 */
[----:B------:R-:W2:Y:S02]  /*7070*/  @!P1 SYNCS.PHASECHK.TRANS64 P1, [R0+URZ+0x90], R5 ;  /* 0x00009005000095a7 */ /* 0x000ea400080210ff */
[----:B--2---:R-:W-:Y:S05]  /*7080*/  @!P1 BRA `(.L_x_56) ;  /* 0xfffffffc00f09947 */ /* 0x004fea000383ffff */
[----:B------:R-:W-:Y:S05]  /*7090*/  BRA `(.L_x_119) ;  /* 0xffffffc000247947 */ /* 0x000fea000383ffff */
.L_x_57:
[----:B------:R-:W-:-:S07]  /*70a0*/  MOV R3, UR7 ;  /* 0x0000000700037c02 */ /* 0x000fce0008000f00 */
.L_x_120:
[----:B-1----:R1:W2:Y:S02]  /*70b0*/  SYNCS.PHASECHK.TRANS64.TRYWAIT P0, [R3+URZ+0xd0], R0 ;  /* 0x0000d000030075a7 */ /* 0x0022a400080011ff */
[----:B--2---:R-:W-:Y:S05]  /*70c0*/  @!P0 NANOSLEEP.SYNCS 0x989680 ;  /* 0x009896800000895d */ /* 0x004fea0003900000 */
[----:B------:R-:W2:Y:S02]  /*70d0*/  @!P0 SYNCS.PHASECHK.TRANS64 P0, [R3+URZ+0xd0], R0 ;  /* 0x0000d000030085a7 */ /* 0x000ea400080010ff */
[----:B--2---:R-:W-:Y:S05]  /*70e0*/  @!P0 BRA `(.L_x_120) ;  /* 0xfffffffc00f08947 */ /* 0x004fea000383ffff */
[----:B------:R-:W-:Y:S05]  /*70f0*/  BRA `(.L_x_121) ;  /* 0xffffffc0005c7947 */ /* 0x000fea000383ffff */
.L_x_60:
[----:B------:R-:W-:Y:S07]  /*7100*/  MOV R0, UR6 ;  /* 0x0000000600007c02 */ /* 0x000fee0008000f00 */
.L_x_122:
[----:B-1----:R1:W2:Y:S02]  /*7110*/  SYNCS.PHASECHK.TRANS64.TRYWAIT P0, [R0+URZ], R3 ;  /* 0x00000003000075a7 */ /* 0x0022a400080011ff */
[----:B--2---:R-:W-:Y:S05]  /*7120*/  @!P0 NANOSLEEP.SYNCS 0x989680 ;  /* 0x009896800000895d */ /* 0x004fea0003900000 */
[----:B------:R-:W2:Y:S02]  /*7130*/  @!P0 SYNCS.PHASECHK.TRANS64 P0, [R0+URZ], R3 ;  /* 0x00000003000085a7 */ /* 0x000ea400080010ff */
[----:B--2---:R-:W-:Y:S05]  /*7140*/  @!P0 BRA `(.L_x_122) ;  /* 0xfffffffc00f08947 */ /* 0x004fea000383ffff */
[----:B------:R-:W-:Y:S05]  /*7150*/  BRA `(.L_x_59) ;  /* 0xffffffc000787947 */ /* 0x000fea000383ffff */
.L_x_63:
[----:B------:R-:W-:-:S07]  /*7160*/  MOV R0, UR6 ;  /* 0x0000000600007c02 */ /* 0x000fce0008000f00 */
.L_x_123:
[----:B--2---:R2:W4:Y:S02]  /*7170*/  SYNCS.PHASECHK.TRANS64.TRYWAIT P0, [R0+URZ], R3 ;  /* 0x00000003000075a7 */ /* 0x00452400080011ff */
[----:B----4-:R-:W-:Y:S05]  /*7180*/  @!P0 NANOSLEEP.SYNCS 0x989680 ;  /* 0x009896800000895d */ /* 0x010fea0003900000 */
[----:B------:R-:W4:Y:S02]  /*7190*/  @!P0 SYNCS.PHASECHK.TRANS64 P0, [R0+URZ], R3 ;  /* 0x00000003000085a7 */ /* 0x000f2400080010ff */
[----:B----4-:R-:W-:Y:S05]  /*71a0*/  @!P0 BRA `(.L_x_123) ;  /* 0xfffffffc00f08947 */ /* 0x010fea000383ffff */
[----:B------:R-:W-:Y:S05]  /*71b0*/  BRA `(.L_x_124) ;  /* 0xffffffc400547947 */ /* 0x000fea000383ffff */
.L_x_64:
[----:B------:R-:W-:-:S07]  /*71c0*/  MOV R0, UR6 ;  /* 0x0000000600007c02 */ /* 0x000fce0008000f00 */
.L_x_125:
[----:B-1----:R1:W2:Y:S02]  /*71d0*/  SYNCS.PHASECHK.TRANS64.TRYWAIT P0, [R0+URZ], R3 ;  /* 0x00000003000075a7 */ /* 0x0022a400080011ff */
[----:B--2---:R-:W-:Y:S05]  /*71e0*/  @!P0 NANOSLEEP.SYNCS 0x989680 ;  /* 0x009896800000895d */ /* 0x004fea0003900000 */
[----:B------:R-:W2:Y:S02]  /*71f0*/  @!P0 SYNCS.PHASECHK.TRANS64 P0, [R0+URZ], R3 ;  /* 0x00000003000085a7 */ /* 0x000ea400080010ff */
[----:B--2---:R-:W-:Y:S05]  /*7200*/  @!P0 BRA `(.L_x_125) ;  /* 0xfffffffc00f08947 */ /* 0x004fea000383ffff */
[----:B------:R-:W-:Y:S05]  /*7210*/  BRA `(.L_x_126) ;  /* 0xffffffc400607947 */ /* 0x000fea000383ffff */
.L_x_65:
[----:B------:R-:W-:-:S07]  /*7220*/  MOV R0, UR6 ;  /* 0x0000000600007c02 */ /* 0x000fce0008000f00 */
.L_x_127:
[----:B-1----:R1:W2:Y:S02]  /*7230*/  SYNCS.PHASECHK.TRANS64.TRYWAIT P0, [R0+URZ], R3 ;  /* 0x00000003000075a7 */ /* 0x0022a400080011ff */
[----:B--2---:R-:W-:Y:S05]  /*7240*/  @!P0 NANOSLEEP.SYNCS 0x989680 ;  /* 0x009896800000895d */ /* 0x004fea0003900000 */
[----:B------:R-:W2:Y:S02]  /*7250*/  @!P0 SYNCS.PHASECHK.TRANS64 P0, [R0+URZ], R3 ;  /* 0x00000003000085a7 */ /* 0x000ea400080010ff */
[----:B--2---:R-:W-:Y:S05]  /*7260*/  @!P0 BRA `(.L_x_127) ;  /* 0xfffffffc00f08947 */ /* 0x004fea000383ffff */
[----:B------:R-:W-:Y:S05]  /*7270*/  BRA `(.L_x_128) ;  /* 0xffffffc4006c7947 */ /* 0x000fea000383ffff */
.L_x_66:
[----:B------:R-:W-:-:S07]  /*7280*/  MOV R0, UR7 ;  /* 0x0000000700007c02 */ /* 0x000fce0008000f00 */
.L_x_129:
[----:B-1----:R1:W2:Y:S02]  /*7290*/  SYNCS.PHASECHK.TRANS64.TRYWAIT P0, [R0+URZ], R3 ;  /* 0x00000003000075a7 */ /* 0x0022a400080011ff */
[----:B--2---:R-:W-:Y:S05]  /*72a0*/  @!P0 NANOSLEEP.SYNCS 0x989680 ;  /* 0x009896800000895d */ /* 0x004fea0003900000 */
[----:B------:R-:W2:Y:S02]  /*72b0*/  @!P0 SYNCS.PHASECHK.TRANS64 P0, [R0+URZ], R3 ;  /* 0x00000003000085a7 */ /* 0x000ea400080010ff */
[----:B--2---:R-:W-:Y:S05]  /*72c0*/  @!P0 BRA `(.L_x_129) ;  /* 0xfffffffc00f08947 */ /* 0x004fea000383ffff */
[----:B------:R-:W-:Y:S05]  /*72d0*/  BRA `(.L_x_130) ;  /* 0xffffffc400787947 */ /* 0x000fea000383ffff */
.L_x_71:
[----:B---3--:R3:W1:Y:S02]  /*72e0*/  SYNCS.PHASECHK.TRANS64.TRYWAIT P0, [R0+URZ+0x90], R3 ;  /* 0x00009003000075a7 */ /* 0x00866400080011ff */
[----:B-1----:R-:W-:Y:S05]  /*72f0*/  @!P0 NANOSLEEP.SYNCS 0x989680 ;  /* 0x009896800000895d */ /* 0x002fea0003900000 */
[----:B------:R-:W1:Y:S02]  /*7300*/  @!P0 SYNCS.PHASECHK.TRANS64 P0, [R0+URZ+0x90], R3 ;  /* 0x00009003000085a7 */ /* 0x000e6400080010ff */
[----:B-1----:R-:W-:Y:S05]  /*7310*/  @!P0 BRA `(.L_x_71) ;  /* 0xfffffffc00f08947 */ /* 0x002fea000383ffff */
[----:B------:R-:W-:Y:S05]  /*7320*/  BRA `(.L_x_131) ;  /* 0xffffffc800747947 */ /* 0x000fea000383ffff */
.L_x_74:
[----:B------:R-:W-:Y:S07]  /*7330*/  MOV R0, UR6 ;  /* 0x0000000600007c02 */ /* 0x000fee0008000f00 */
.L_x_132:
[----:B-1----:R1:W3:Y:S02]  /*7340*/  SYNCS.PHASECHK.TRANS64.TRYWAIT P0, [R0+URZ+0x88], R3 ;  /* 0x00008803000075a7 */ /* 0x0022e400080011ff */
[----:B---3--:R-:W-:Y:S05]  /*7350*/  @!P0 NANOSLEEP.SYNCS 0x989680 ;  /* 0x009896800000895d */ /* 0x008fea0003900000 */
[----:B------:R-:W3:Y:S02]  /*7360*/  @!P0 SYNCS.PHASECHK.TRANS64 P0, [R0+URZ+0x88], R3 ;  /* 0x00008803000085a7 */ /* 0x000ee400080010ff */
[----:B---3--:R-:W-:Y:S05]  /*7370*/  @!P0 BRA `(.L_x_132) ;  /* 0xfffffffc00f08947 */ /* 0x008fea000383ffff */
[----:B------:R-:W-:Y:S05]  /*7380*/  BRA `(.L_x_73) ;  /* 0xffffffcc00607947 */ /* 0x000fea000383ffff */
.L_x_77:
[----:B------:R-:W-:Y:S07]  /*7390*/  MOV R3, UR6 ;  /* 0x0000000600037c02 */ /* 0x000fee0008000f00 */
.L_x_133:
[----:B-1----:R1:W2:Y:S02]  /*73a0*/  SYNCS.PHASECHK.TRANS64.TRYWAIT P2, [R3+URZ+0x78], R26 ;  /* 0x0000781a030075a7 */ /* 0x0022a400080411ff */
[----:B--2---:R-:W-:Y:S05]  /*73b0*/  @!P2 NANOSLEEP.SYNCS 0x989680 ;  /* 0x009896800000a95d */ /* 0x004fea0003900000 */
[----:B------:R-:W2:Y:S02]  /*73c0*/  @!P2 SYNCS.PHASECHK.TRANS64 P2, [R3+URZ+0x78], R26 ;  /* 0x0000781a0300a5a7 */ /* 0x000ea400080410ff */
[----:B--2---:R-:W-:Y:S05]  /*73d0*/  @!P2 BRA `(.L_x_133) ;  /* 0xfffffffc00f0a947 */ /* 0x004fea000383ffff */
[----:B------:R-:W-:Y:S05]  /*73e0*/  BRA `(.L_x_134) ;  /* 0xffffffcc00f47947 */ /* 0x000fea000383ffff */
.L_x_80:
[----:B--2---:R2:W4:Y:S02]  /*73f0*/  SYNCS.PHASECHK.TRANS64.TRYWAIT P0, [R0+URZ+0x90], R3 ;  /* 0x00009003000075a7 */ /* 0x00452400080011ff */
[----:B----4-:R-:W-:Y:S05]  /*7400*/  @!P0 NANOSLEEP.SYNCS 0x989680 ;  /* 0x009896800000895d */ /* 0x010fea0003900000 */
[----:B------:R-:W4:Y:S02]  /*7410*/  @!P0 SYNCS.PHASECHK.TRANS64 P0, [R0+URZ+0x90], R3 ;  /* 0x00009003000085a7 */ /* 0x000f2400080010ff */
[----:B----4-:R-:W-:Y:S05]  /*7420*/  @!P0 BRA `(.L_x_80) ;  /* 0xfffffffc00f08947 */ /* 0x010fea000383ffff */
[----:B------:R-:W-:Y:S05]  /*7430*/  BRA `(.L_x_135) ;  /* 0xffffffd400447947 */ /* 0x000fea000383ffff */
.L_x_91:
[----:B-1----:R-:W-:Y:S04]  /*7440*/  MOV R0, UR43 ;  /* 0x0000002b00007c02 */ /* 0x002fe80008000f00 */
[----:B------:R1:W2:Y:S03]  /*7450*/  SYNCS.PHASECHK.TRANS64.TRYWAIT P1, [R0+URZ+0x70], R3 ;  /* 0x00007003000075a7 */ /* 0x0002a600080211ff */
[----:B--2---:R-:W-:Y:S05]  /*7460*/  @!P1 NANOSLEEP.SYNCS 0x989680 ;  /* 0x009896800000995d */ /* 0x004fea0003900000 */
[----:B------:R-:W2:Y:S02]  /*7470*/  @!P1 SYNCS.PHASECHK.TRANS64 P1, [R0+URZ+0x70], R3 ;  /* 0x00007003000095a7 */ /* 0x000ea400080210ff */
[----:B--2---:R-:W-:Y:S05]  /*7480*/  @!P1 BRA `(.L_x_91) ;  /* 0xfffffffc00ec9947 */ /* 0x004fea000383ffff */
[----:B------:R-:W-:Y:S05]  /*7490*/  BRA `(.L_x_90) ;  /* 0xffffffe000407947 */ /* 0x000fea000383ffff */
.L_x_93:
[----:B------:R1:W1:Y:S02]  /*74a0*/  SYNCS.PHASECHK.TRANS64.TRYWAIT P1, [R156+URZ+0xb0], R5 ;  /* 0x0000b0059c0075a7 */ /* 0x00026400080211ff */
[----:B-1----:R-:W-:Y:S05]  /*74b0*/  @!P1 NANOSLEEP.SYNCS 0x989680 ;  /* 0x009896800000995d */ /* 0x002fea0003900000 */
[----:B------:R-:W1:Y:S02]  /*74c0*/  @!P1 SYNCS.PHASECHK.TRANS64 P1, [R156+URZ+0xb0], R5 ;  /* 0x0000b0059c0095a7 */ /* 0x000e6400080210ff */
[----:B-1----:R-:W-:Y:S05]  /*74d0*/  @!P1 BRA `(.L_x_93) ;  /* 0xfffffffc00f09947 */ /* 0x002fea000383ffff */
[----:B------:R-:W-:Y:S05]  /*74e0*/  BRA `(.L_x_92) ;  /* 0xffffffe000847947 */ /* 0x000fea000383ffff */
        .weak           $__internal_0_$__cuda_sm10x_tcgen05_guardrail_trap_col_being_dealloced_not_returned_by_alloc
        .type           $__internal_0_$__cuda_sm10x_tcgen05_guardrail_trap_col_being_dealloced_not_returned_by_alloc,@function
        .size           $__internal_0_$__cuda_sm10x_tcgen05_guardrail_trap_col_being_dealloced_not_returned_by_alloc,($__internal_1_$__cuda_sm10x_tcgen05_guardrail_trap_phase_invalid_during_alloc - $__internal_0_$__cuda_sm10x_tcgen05_guardrail_trap_col_being_dealloced_not_returned_by_alloc)
$__internal_0_$__cuda_sm10x_tcgen05_guardrail_trap_col_being_dealloced_not_returned_by_alloc:
[----:B------:R-:W-:Y:S05]  /*74f0*/  BPT.TRAP 0x1 ;  /* 0x000000040000795c */ /* 0x000fea0000300000 */
[----:B------:R-:W-:-:S04]  /*7500*/  HFMA2 R3, -RZ, RZ, 0, 0 ;  /* 0x00000000ff037431 */ /* 0x000fc800000001ff */
[----:B------:R-:W-:Y:S05]  /*7510*/  RET.REL.NODEC R2 `(_ZN7cutlass13device_kernelINS_4gemm6kernel13GemmUniversalIN4cute5tupleIJiiiiEEENS1_10collective13CollectiveMmaINS1_35MainloopSm100TmaUmmaWarpSpecializedILi7ELi2ELi4ENS5_IJNS4_1CILi1EEESB_SB_EEEEENS5_IJNSA_ILi128EEENSA_ILi64EEESE_EEENS_12float_e4m3_tENS5_IJlSB_lEEESH_SI_NS4_8TiledMMAINS4_8MMA_AtomIJNS4_10MMA_TraitsINS4_19SM100_MMA_F8F6F4_SSEJSH_SH_fSE_SF_NS4_17integral_constantINS4_4UMMA5MajorELSP_0EEESQ_NSN_INSO_7ScaleInELSR_0EEESS_EEEEEENS4_6LayoutISC_NS5_IJNSA_ILi0EEESW_SW_EEEEENS5_IJNS4_10UnderscoreESZ_SZ_EEEEENS4_13SM90_TMA_LOADENS4_14ComposedLayoutINS4_7SwizzleILi3ELi4ELi3EEENS4_18smem_ptr_flag_bitsILi8EEENSV_INS5_IJNSA_ILi8EEESE_EEENS5_IJSE_SB_EEEEEEEvNS4_8identityES12_S1C_vS1D_EENS_8epilogue10collective18CollectiveEpilogueINS1F_23Sm100TmaWarpSpecializedILi1ELi1ELi64ELb0ELb0EEEJSG_NS5_IJNSV_ISE_SB_EENSV_ISF_SB_EEEEESH_SI_SH_SI_NS1F_6fusion15FusionCallbacksIS1J_NS1N_17LinearCombinationISH_fSH_fLNS_15FloatRoundStyleE2EEESG_S1M_JEEENS4_5SM1004TMEM4LOAD26SM100_TMEM_LOAD_32dp32b64xES12_NS13_INS14_ILi2ELi4ELi3EEES17_NSV_INS5_IJS18_SF_EEENS5_IJSF_SB_EEEEEEENS4_39AutoVectorizingCopyWithAssumedAlignmentILi128EEENS4_14SM90_TMA_STOREES21_S23_S23_EEEvvEEEEvNT_6ParamsE) ;  /* 0xffffff8802b87950 */ /* 0x000fea0003c3ffff */
        .weak           $__internal_1_$__cuda_sm10x_tcgen05_guardrail_trap_phase_invalid_during_alloc
        .type           $__internal_1_$__cuda_sm10x_tcgen05_guardrail_trap_phase_invalid_during_alloc,@function
        .size           $__internal_1_$__cuda_sm10x_tcgen05_guardrail_trap_phase_invalid_during_alloc,($__internal_2_$__cuda_sm10x_tcgen05_guardrail_trap_unallocated_columns_being_dealloced - $__internal_1_$__cuda_sm10x_tcgen05_guardrail_trap_phase_invalid_during_alloc)
$__internal_1_$__cuda_sm10x_tcgen05_guardrail_trap_phase_invalid_during_alloc:
[----:B------:R-:W-:Y:S05]  /*7520*/  BPT.TRAP 0x1 ;  /* 0x000000040000795c */ /* 0x000fea0000300000 */
[----:B------:R-:W-:-:S04]  /*7530*/  MOV R3, 0x0 ;  /* 0x0000000000037802 */ /* 0x000fc80000000f00 */
[----:B------:R-:W-:Y:S05]  /*7540*/  RET.REL.NODEC R2 `(_ZN7cutlass13device_kernelINS_4gemm6kernel13GemmUniversalIN4cute5tupleIJiiiiEEENS1_10collective13CollectiveMmaINS1_35MainloopSm100TmaUmmaWarpSpecializedILi7ELi2ELi4ENS5_IJNS4_1CILi1EEESB_SB_EEEEENS5_IJNSA_ILi128EEENSA_ILi64EEESE_EEENS_12float_e4m3_tENS5_IJlSB_lEEESH_SI_NS4_8TiledMMAINS4_8MMA_AtomIJNS4_10MMA_TraitsINS4_19SM100_MMA_F8F6F4_SSEJSH_SH_fSE_SF_NS4_17integral_constantINS4_4UMMA5MajorELSP_0EEESQ_NSN_INSO_7ScaleInELSR_0EEESS_EEEEEENS4_6LayoutISC_NS5_IJNSA_ILi0EEESW_SW_EEEEENS5_IJNS4_10UnderscoreESZ_SZ_EEEEENS4_13SM90_TMA_LOADENS4_14ComposedLayoutINS4_7SwizzleILi3ELi4ELi3EEENS4_18smem_ptr_flag_bitsILi8EEENSV_INS5_IJNSA_ILi8EEESE_EEENS5_IJSE_SB_EEEEEEEvNS4_8identityES12_S1C_vS1D_EENS_8epilogue10collective18CollectiveEpilogueINS1F_23Sm100TmaWarpSpecializedILi1ELi1ELi64ELb0ELb0EEEJSG_NS5_IJNSV_ISE_SB_EENSV_ISF_SB_EEEEESH_SI_SH_SI_NS1F_6fusion15FusionCallbacksIS1J_NS1N_17LinearCombinationISH_fSH_fLNS_15FloatRoundStyleE2EEESG_S1M_JEEENS4_5SM1004TMEM4LOAD26SM100_TMEM_LOAD_32dp32b64xES12_NS13_INS14_ILi2ELi4ELi3EEES17_NSV_INS5_IJS18_SF_EEENS5_IJSF_SB_EEEEEEENS4_39AutoVectorizingCopyWithAssumedAlignmentILi128EEENS4_14SM90_TMA_STOREES21_S23_S23_EEEvvEEEEvNT_6ParamsE) ;  /* 0xffffff8802ac7950 */ /* 0x000fea0003c3ffff */
        .weak           $__internal_2_$__cuda_sm10x_tcgen05_guardrail_trap_unallocated_columns_being_dealloced
        .type           $__internal_2_$__cuda_sm10x_tcgen05_guardrail_trap_unallocated_columns_being_dealloced,@function
        .size           $__internal_2_$__cuda_sm10x_tcgen05_guardrail_trap_unallocated_columns_being_dealloced,(.L_x_137 - $__internal_2_$__cuda_sm10x_tcgen05_guardrail_trap_unallocated_columns_being_dealloced)
$__internal_2_$__cuda_sm10x_tcgen05_guardrail_trap_unallocated_columns_being_dealloced:
[----:B------:R-:W-:Y:S05]  /*7550*/  BPT.TRAP 0x1 ;  /* 0x000000040000795c */ /* 0x000fea0000300000 */
[----:B------:R-:W-:-:S04]  /*7560*/  HFMA2 R3, -RZ, RZ, 0, 0 ;  /* 0x00000000ff037431 */ /* 0x000fc800000001ff */
[----:B------:R-:W-:Y:S05]  /*7570*/  RET.REL.NODEC R2 `(_ZN7cutlass13device_kernelINS_4gemm6kernel13GemmUniversalIN4cute5tupleIJiiiiEEENS1_10collective13CollectiveMmaINS1_35MainloopSm100TmaUmmaWarpSpecializedILi7ELi2ELi4ENS5_IJNS4_1CILi1EEESB_SB_EEEEENS5_IJNSA_ILi128EEENSA_ILi64EEESE_EEENS_12float_e4m3_tENS5_IJlSB_lEEESH_SI_NS4_8TiledMMAINS4_8MMA_AtomIJNS4_10MMA_TraitsINS4_19SM100_MMA_F8F6F4_SSEJSH_SH_fSE_SF_NS4_17integral_constantINS4_4UMMA5MajorELSP_0EEESQ_NSN_INSO_7ScaleInELSR_0EEESS_EEEEEENS4_6LayoutISC_NS5_IJNSA_ILi0EEESW_SW_EEEEENS5_IJNS4_10UnderscoreESZ_SZ_EEEEENS4_13SM90_TMA_LOADENS4_14ComposedLayoutINS4_7SwizzleILi3ELi4ELi3EEENS4_18smem_ptr_flag_bitsILi8EEENSV_INS5_IJNSA_ILi8EEESE_EEENS5_IJSE_SB_EEEEEEEvNS4_8identityES12_S1C_vS1D_EENS_8epilogue10collective18CollectiveEpilogueINS1F_23Sm100TmaWarpSpecializedILi1ELi1ELi64ELb0ELb0EEEJSG_NS5_IJNSV_ISE_SB_EENSV_ISF_SB_EEEEESH_SI_SH_SI_NS1F_6fusion15FusionCallbacksIS1J_NS1N_17LinearCombinationISH_fSH_fLNS_15FloatRoundStyleE2EEESG_S1M_JEEENS4_5SM1004TMEM4LOAD26SM100_TMEM_LOAD_32dp32b64xES12_NS13_INS14_ILi2ELi4ELi3EEES17_NSV_INS5_IJS18_SF_EEENS5_IJSF_SB_EEEEEEENS4_39AutoVectorizingCopyWithAssumedAlignmentILi128EEENS4_14SM90_TMA_STOREES21_S23_S23_EEEvvEEEEvNT_6ParamsE) ;  /* 0xffffff8802a07950 */ /* 0x000fea0003c3ffff */
.L_x_136:
[----:B------:R-:W-:-:S00]  /*7580*/  BRA `(.L_x_136) ;  /* 0xfffffffc00fc7947 */ /* 0x000fc0000383ffff */
[----:B------:R-:W-:-:S00]  /*7590*/  NOP ;  /* 0x0000000000007918 */ /* 0x000fc00000000000 */
        /* <DEDUP_REMOVED lines=14> */
.L_x_137:


//--------------------- .nv.global.init           --------------------------
	.section	.nv.global.init,"aw",@progbits
.nv.global.init:
	.type		$str$27,@object
	.size		$str$27,($str$28 - $str$27)
$str$27:
        /*0000*/ 	.byte	0x28, 0x61, 0x64, 0x64, 0x72, 0x65, 0x73, 0x73, 0x20, 0x26, 0x20, 0x6d, 0x61, 0x73, 0x6b, 0x29
        /*0010*/ 	.byte	0x20, 0x3d, 0x3d, 0x20, 0x30, 0x00
	.type		$str$28,@object
	.size		$str$28,($str$26 - $str$28)
$str$28:
        /*0016*/ 	.byte	0x2f, 0x74, 0x6d, 0x70, 0x2f, 0x63, 0x75, 0x74, 0x6c, 0x61, 0x73, 0x73, 0x5f, 0x73, 0x77, 0x65
        /*0026*/ 	.byte	0x65, 0x70, 0x5f, 0x73, 0x72, 0x63, 0x2f, 0x69, 0x6e, 0x63, 0x6c, 0x75, 0x64, 0x65, 0x2f, 0x63
        /*0036*/ 	.byte	0x75, 0x74, 0x65, 0x2f, 0x70, 0x6f, 0x69, 0x6e, 0x74, 0x65, 0x72, 0x5f, 0x66, 0x6c, 0x61, 0x67
        /*0046*/ 	.byte	0x67, 0x65, 0x64, 0x2e, 0x68, 0x70, 0x70, 0x00
	.type		$str$26,@object
	.size		$str$26,($str$25 - $str$26)
$str$26:
        /*004e*/ 	.byte	0x2f, 0x74, 0x6d, 0x70, 0x2f, 0x63, 0x75, 0x74, 0x6c, 0x61, 0x73, 0x73, 0x5f, 0x73, 0x77, 0x65
        /*005e*/ 	.byte	0x65, 0x70, 0x5f, 0x73, 0x72, 0x63, 0x2f, 0x69, 0x6e, 0x63, 0x6c, 0x75, 0x64, 0x65, 0x2f, 0x63
        /*006e*/ 	.byte	0x75, 0x74, 0x65, 0x2f, 0x61, 0x74, 0x6f, 0x6d, 0x2f, 0x63, 0x6f, 0x70, 0x79, 0x5f, 0x74, 0x72
        /*007e*/ 	.byte	0x61, 0x69, 0x74, 0x73, 0x5f, 0x73, 0x6d, 0x31, 0x30, 0x30, 0x2e, 0x68, 0x70, 0x70, 0x00
	.type		$str$25,@object
	.size		$str$25,(__unnamed_1 - $str$25)
$str$25:
        /*008d*/ 	.byte	0x28, 0x28, 0x75, 0x69, 0x6e, 0x74, 0x33, 0x32, 0x5f, 0x74, 0x28, 0x74, 0x68, 0x72, 0x65, 0x61
        /*009d*/ 	.byte	0x64, 0x49, 0x64, 0x78, 0x2e, 0x78, 0x29, 0x20, 0x2f, 0x20, 0x33, 0x32, 0x29, 0x20, 0x25, 0x20
        /*00ad*/ 	.byte	0x34, 0x29, 0x20, 0x3d, 0x3d, 0x20, 0x28, 0x28, 0x28, 0x74, 0x6d, 0x65, 0x6d, 0x5f, 0x61, 0x64
        /*00bd*/ 	.byte	0x64, 0x72, 0x20, 0x3e, 0x3e, 0x20, 0x31, 0x36, 0x29, 0x20, 0x2f, 0x20, 0x33, 0x32, 0x29, 0x20
        /*00cd*/ 	.byte	0x25, 0x20, 0x34, 0x29, 0x00
	.type		__unnamed_1,@object
	.size		__unnamed_1,(__unnamed_2 - __unnamed_1)
__unnamed_1:
        /*00d2*/ 	.byte	0x61, 0x75, 0x74, 0x6f, 0x20, 0x63, 0x75, 0x74, 0x65, 0x3a, 0x3a, 0x61, 0x73, 0x5f, 0x70, 0x6f
        /* <DEDUP_REMOVED lines=24> */
        /*0262*/ 	.byte	0x43, 0x3c, 0x38, 0x31, 0x39, 0x32, 0x3e, 0x3e, 0x3e, 0x3e, 0x5d, 0x00
	.type		__unnamed_2,@object
	.size		__unnamed_2,(.L_2 - __unnamed_2)
__unnamed_2:
        /* <DEDUP_REMOVED lines=42> */
        /*050e*/ 	.byte	0x3e, 0x3e, 0x3e, 0x3e, 0x5d, 0x00
.L_2:


//--------------------- .nv.shared._ZN7cutlass13device_kernelINS_4gemm6kernel13GemmUniversalIN4cute5tupleIJiiiiEEENS1_10collective13CollectiveMmaINS1_35MainloopSm100TmaUmmaWarpSpecializedILi7ELi2ELi4ENS5_IJNS4_1CILi1EEESB_SB_EEEEENS5_IJNSA_ILi128EEENSA_ILi64EEESE_EEENS_12float_e4m3_tENS5_IJlSB_lEEESH_SI_NS4_8TiledMMAINS4_8MMA_AtomIJNS4_10MMA_TraitsINS4_19SM100_MMA_F8F6F4_SSEJSH_SH_fSE_SF_NS4_17integral_constantINS4_4UMMA5MajorELSP_0EEESQ_NSN_INSO_7ScaleInELSR_0EEESS_EEEEEENS4_6LayoutISC_NS5_IJNSA_ILi0EEESW_SW_EEEEENS5_IJNS4_10UnderscoreESZ_SZ_EEEEENS4_13SM90_TMA_LOADENS4_14ComposedLayoutINS4_7SwizzleILi3ELi4ELi3EEENS4_18smem_ptr_flag_bitsILi8EEENSV_INS5_IJNSA_ILi8EEESE_EEENS5_IJSE_SB_EEEEEEEvNS4_8identityES12_S1C_vS1D_EENS_8epilogue10collective18CollectiveEpilogueINS1F_23Sm100TmaWarpSpecializedILi1ELi1ELi64ELb0ELb0EEEJSG_NS5_IJNSV_ISE_SB_EENSV_ISF_SB_EEEEESH_SI_SH_SI_NS1F_6fusion15FusionCallbacksIS1J_NS1N_17LinearCombinationISH_fSH_fLNS_15FloatRoundStyleE2EEESG_S1M_JEEENS4_5SM1004TMEM4LOAD26SM100_TMEM_LOAD_32dp32b64xES12_NS13_INS14_ILi2ELi4ELi3EEES17_NSV_INS5_IJS18_SF_EEENS5_IJSF_SB_EEEEEEENS4_39AutoVectorizingCopyWithAssumedAlignmentILi128EEENS4_14SM90_TMA_STOREES21_S23_S23_EEEvvEEEEvNT_6ParamsE --------------------------
	.section	.nv.shared._ZN7cutlass13device_kernelINS_4gemm6kernel13GemmUniversalIN4cute5tupleIJiiiiEEENS1_10collective13CollectiveMmaINS1_35MainloopSm100TmaUmmaWarpSpecializedILi7ELi2ELi4ENS5_IJNS4_1CILi1EEESB_SB_EEEEENS5_IJNSA_ILi128EEENSA_ILi64EEESE_EEENS_12float_e4m3_tENS5_IJlSB_lEEESH_SI_NS4_8TiledMMAINS4_8MMA_AtomIJNS4_10MMA_TraitsINS4_19SM100_MMA_F8F6F4_SSEJSH_SH_fSE_SF_NS4_17integral_constantINS4_4UMMA5MajorELSP_0EEESQ_NSN_INSO_7ScaleInELSR_0EEESS_EEEEEENS4_6LayoutISC_NS5_IJNSA_ILi0EEESW_SW_EEEEENS5_IJNS4_10UnderscoreESZ_SZ_EEEEENS4_13SM90_TMA_LOADENS4_14ComposedLayoutINS4_7SwizzleILi3ELi4ELi3EEENS4_18smem_ptr_flag_bitsILi8EEENSV_INS5_IJNSA_ILi8EEESE_EEENS5_IJSE_SB_EEEEEEEvNS4_8identityES12_S1C_vS1D_EENS_8epilogue10collective18CollectiveEpilogueINS1F_23Sm100TmaWarpSpecializedILi1ELi1ELi64ELb0ELb0EEEJSG_NS5_IJNSV_ISE_SB_EENSV_ISF_SB_EEEEESH_SI_SH_SI_NS1F_6fusion15FusionCallbacksIS1J_NS1N_17LinearCombinationISH_fSH_fLNS_15FloatRoundStyleE2EEESG_S1M_JEEENS4_5SM1004TMEM4LOAD26SM100_TMEM_LOAD_32dp32b64xES12_NS13_INS14_ILi2ELi4ELi3EEES17_NSV_INS5_IJS18_SF_EEENS5_IJSF_SB_EEEEEEENS4_39AutoVectorizingCopyWithAssumedAlignmentILi128EEENS4_14SM90_TMA_STOREES21_S23_S23_EEEvvEEEEvNT_6ParamsE,"aw",@nobits
	.sectionflags	@""
	.align	16
	.zero		1024


//--------------------- .nv.shared.reserved.0     --------------------------
	.section	.nv.shared.reserved.0,"aw",@nobits
	.weak		__nv_reservedSMEM_offset_0_alias
	.size		__nv_reservedSMEM_offset_0_alias, 0, 64
	.other		__nv_reservedSMEM_offset_0_alias,@"STO_CUDA_RESERVED_SHARED STV_DEFAULT"
__nv_reservedSMEM_offset_0_alias:
	.zero		0
.nv.shared.reserved.0:
	.zero		64
	.weak		__nv_reservedSMEM_tcgen05_partition
	.type		__nv_reservedSMEM_tcgen05_partition,@object
	.size		__nv_reservedSMEM_tcgen05_partition,(.L_0 - __nv_reservedSMEM_tcgen05_partition)
__nv_reservedSMEM_tcgen05_partition:
	.zero		32
.L_0:


//--------------------- .nv.global                --------------------------
	.section	.nv.global,"aw",@nobits
.nv.global:
	.type		_ZN40_INTERNAL_1a278a6c_4_k_cu_f431dca5_335234cute1_E,@object
	.size		_ZN40_INTERNAL_1a278a6c_4_k_cu_f431dca5_335234cute1_E,(_ZN40_INTERNAL_1a278a6c_4_k_cu_f431dca5_335234cuda3std3__45__cpo6cbeginE - _ZN40_INTERNAL_1a278a6c_4_k_cu_f431dca5_335234cute1_E)
_ZN40_INTERNAL_1a278a6c_4_k_cu_f431dca5_335234cute1_E:
	.zero		1
	.type		_ZN40_INTERNAL_1a278a6c_4_k_cu_f431dca5_335234cuda3std3__45__cpo6cbeginE,@object
	.size		_ZN40_INTERNAL_1a278a6c_4_k_cu_f431dca5_335234cuda3std3__45__cpo6cbeginE,(_ZN40_INTERNAL_1a278a6c_4_k_cu_f431dca5_335234cuda3std3__48in_placeE - _ZN40_INTERNAL_1a278a6c_4_k_cu_f431dca5_335234cuda3std3__45__cpo6cbeginE)
_ZN40_INTERNAL_1a278a6c_4_k_cu_f431dca5_335234cuda3std3__45__cpo6cbeginE:
	.zero		1
	.type		_ZN40_INTERNAL_1a278a6c_4_k_cu_f431dca5_335234cuda3std3__48in_placeE,@object
	.size		_ZN40_INTERNAL_1a278a6c_4_k_cu_f431dca5_335234cuda3std3__48in_placeE,(_ZN40_INTERNAL_1a278a6c_4_k_cu_f431dca5_335234cuda3std6ranges3__45__cpo9iter_moveE - _ZN40_INTERNAL_1a278a6c_4_k_cu_f431dca5_335234cuda3std3__48in_placeE)
_ZN40_INTERNAL_1a278a6c_4_k_cu_f431dca5_335234cuda3std3__48in_placeE:
	.zero		1
	.type		_ZN40_INTERNAL_1a278a6c_4_k_cu_f431dca5_335234cuda3std6ranges3__45__cpo9iter_moveE,@object
	.size		_ZN40_INTERNAL_1a278a6c_4_k_cu_f431dca5_335234cuda3std6ranges3__45__cpo9iter_moveE,(_ZN40_INTERNAL_1a278a6c_4_k_cu_f431dca5_335234cuda3std3__45__cpo5beginE - _ZN40_INTERNAL_1a278a6c_4_k_cu_f431dca5_335234cuda3std6ranges3__45__cpo9iter_moveE)
_ZN40_INTERNAL_1a278a6c_4_k_cu_f431dca5_335234cuda3std6ranges3__45__cpo9iter_moveE:
	.zero		1
	.type		_ZN40_INTERNAL_1a278a6c_4_k_cu_f431dca5_335234cuda3std3__45__cpo5beginE,@object
	.size		_ZN40_INTERNAL_1a278a6c_4_k_cu_f431dca5_335234cuda3std3__45__cpo5beginE,(_ZN40_INTERNAL_1a278a6c_4_k_cu_f431dca5_335234cuda3std3__442_GLOBAL__N__1a278a6c_4_k_cu_f431dca5_335236ignoreE - _ZN40_INTERNAL_1a278a6c_4_k_cu_f431dca5_335234cuda3std3__45__cpo5beginE)
_ZN40_INTERNAL_1a278a6c_4_k_cu_f431dca5_335234cuda3std3__45__cpo5beginE:
	.zero		1
	.type		_ZN40_INTERNAL_1a278a6c_4_k_cu_f431dca5_335234cuda3std3__442_GLOBAL__N__1a278a6c_4_k_cu_f431dca5_335236ignoreE,@object
	.size		_ZN40_INTERNAL_1a278a6c_4_k_cu_f431dca5_335234cuda3std3__442_GLOBAL__N__1a278a6c_4_k_cu_f431dca5_335236ignoreE,(_ZN40_INTERNAL_1a278a6c_4_k_cu_f431dca5_335234cute7productE - _ZN40_INTERNAL_1a278a6c_4_k_cu_f431dca5_335234cuda3std3__442_GLOBAL__N__1a278a6c_4_k_cu_f431dca5_335236ignoreE)
_ZN40_INTERNAL_1a278a6c_4_k_cu_f431dca5_335234cuda3std3__442_GLOBAL__N__1a278a6c_4_k_cu_f431dca5_335236ignoreE:
	.zero		1
	.type		_ZN40_INTERNAL_1a278a6c_4_k_cu_f431dca5_335234cute7productE,@object
	.size		_ZN40_INTERNAL_1a278a6c_4_k_cu_f431dca5_335234cute7productE,(_ZN40_INTERNAL_1a278a6c_4_k_cu_f431dca5_335234cuda3std3__45__cpo3endE - _ZN40_INTERNAL_1a278a6c_4_k_cu_f431dca5_335234cute7productE)
_ZN40_INTERNAL_1a278a6c_4_k_cu_f431dca5_335234cute7productE:
	.zero		1
	.type		_ZN40_INTERNAL_1a278a6c_4_k_cu_f431dca5_335234cuda3std3__45__cpo3endE,@object
	.size		_ZN40_INTERNAL_1a278a6c_4_k_cu_f431dca5_335234cuda3std3__45__cpo3endE,(_ZN40_INTERNAL_1a278a6c_4_k_cu_f431dca5_335234cuda3std3__419piecewise_constructE - _ZN40_INTERNAL_1a278a6c_4_k_cu_f431dca5_335234cuda3std3__45__cpo3endE)
_ZN40_INTERNAL_1a278a6c_4_k_cu_f431dca5_335234cuda3std3__45__cpo3endE:
	.zero		1
	.type		_ZN40_INTERNAL_1a278a6c_4_k_cu_f431dca5_335234cuda3std3__419piecewise_constructE,@object
	.size		_ZN40_INTERNAL_1a278a6c_4_k_cu_f431dca5_335234cuda3std3__419piecewise_constructE,(_ZN40_INTERNAL_1a278a6c_4_k_cu_f431dca5_335234cuda3std3__45__cpo4cendE - _ZN40_INTERNAL_1a278a6c_4_k_cu_f431dca5_335234cuda3std3__419piecewise_constructE)
_ZN40_INTERNAL_1a278a6c_4_k_cu_f431dca5_335234cuda3std3__419piecewise_constructE:
	.zero		1
	.type		_ZN40_INTERNAL_1a278a6c_4_k_cu_f431dca5_335234cuda3std3__45__cpo4cendE,@object
	.size		_ZN40_INTERNAL_1a278a6c_4_k_cu_f431dca5_335234cuda3std3__45__cpo4cendE,(_ZN40_INTERNAL_1a278a6c_4_k_cu_f431dca5_335234cuda3std6ranges3__45__cpo4swapE - _ZN40_INTERNAL_1a278a6c_4_k_cu_f431dca5_335234cuda3std3__45__cpo4cendE)
_ZN40_INTERNAL_1a278a6c_4_k_cu_f431dca5_335234cuda3std3__45__cpo4cendE:
	.zero		1
	.type		_ZN40_INTERNAL_1a278a6c_4_k_cu_f431dca5_335234cuda3std6ranges3__45__cpo4swapE,@object
	.size		_ZN40_INTERNAL_1a278a6c_4_k_cu_f431dca5_335234cuda3std6ranges3__45__cpo4swapE,(.L_10 - _ZN40_INTERNAL_1a278a6c_4_k_cu_f431dca5_335234cuda3std6ranges3__45__cpo4swapE)
_ZN40_INTERNAL_1a278a6c_4_k_cu_f431dca5_335234cuda3std6ranges3__45__cpo4swapE:
	.zero		1
.L_10:


//--------------------- .nv.constant0._ZN7cutlass13device_kernelINS_4gemm6kernel13GemmUniversalIN4cute5tupleIJiiiiEEENS1_10collective13CollectiveMmaINS1_35MainloopSm100TmaUmmaWarpSpecializedILi7ELi2ELi4ENS5_IJNS4_1CILi1EEESB_SB_EEEEENS5_IJNSA_ILi128EEENSA_ILi64EEESE_EEENS_12float_e4m3_tENS5_IJlSB_lEEESH_SI_NS4_8TiledMMAINS4_8MMA_AtomIJNS4_10MMA_TraitsINS4_19SM100_MMA_F8F6F4_SSEJSH_SH_fSE_SF_NS4_17integral_constantINS4_4UMMA5MajorELSP_0EEESQ_NSN_INSO_7ScaleInELSR_0EEESS_EEEEEENS4_6LayoutISC_NS5_IJNSA_ILi0EEESW_SW_EEEEENS5_IJNS4_10UnderscoreESZ_SZ_EEEEENS4_13SM90_TMA_LOADENS4_14ComposedLayoutINS4_7SwizzleILi3ELi4ELi3EEENS4_18smem_ptr_flag_bitsILi8EEENSV_INS5_IJNSA_ILi8EEESE_EEENS5_IJSE_SB_EEEEEEEvNS4_8identityES12_S1C_vS1D_EENS_8epilogue10collective18CollectiveEpilogueINS1F_23Sm100TmaWarpSpecializedILi1ELi1ELi64ELb0ELb0EEEJSG_NS5_IJNSV_ISE_SB_EENSV_ISF_SB_EEEEESH_SI_SH_SI_NS1F_6fusion15FusionCallbacksIS1J_NS1N_17LinearCombinationISH_fSH_fLNS_15FloatRoundStyleE2EEESG_S1M_JEEENS4_5SM1004TMEM4LOAD26SM100_TMEM_LOAD_32dp32b64xES12_NS13_INS14_ILi2ELi4ELi3EEES17_NSV_INS5_IJS18_SF_EEENS5_IJSF_SB_EEEEEEENS4_39AutoVectorizingCopyWithAssumedAlignmentILi128EEENS4_14SM90_TMA_STOREES21_S23_S23_EEEvvEEEEvNT_6ParamsE --------------------------
	.section	.nv.constant0._ZN7cutlass13device_kernelINS_4gemm6kernel13GemmUniversalIN4cute5tupleIJiiiiEEENS1_10collective13CollectiveMmaINS1_35MainloopSm100TmaUmmaWarpSpecializedILi7ELi2ELi4ENS5_IJNS4_1CILi1EEESB_SB_EEEEENS5_IJNSA_ILi128EEENSA_ILi64EEESE_EEENS_12float_e4m3_tENS5_IJlSB_lEEESH_SI_NS4_8TiledMMAINS4_8MMA_AtomIJNS4_10MMA_TraitsINS4_19SM100_MMA_F8F6F4_SSEJSH_SH_fSE_SF_NS4_17integral_constantINS4_4UMMA5MajorELSP_0EEESQ_NSN_INSO_7ScaleInELSR_0EEESS_EEEEEENS4_6LayoutISC_NS5_IJNSA_ILi0EEESW_SW_EEEEENS5_IJNS4_10UnderscoreESZ_SZ_EEEEENS4_13SM90_TMA_LOADENS4_14ComposedLayoutINS4_7SwizzleILi3ELi4ELi3EEENS4_18smem_ptr_flag_bitsILi8EEENSV_INS5_IJNSA_ILi8EEESE_EEENS5_IJSE_SB_EEEEEEEvNS4_8identityES12_S1C_vS1D_EENS_8epilogue10collective18CollectiveEpilogueINS1F_23Sm100TmaWarpSpecializedILi1ELi1ELi64ELb0ELb0EEEJSG_NS5_IJNSV_ISE_SB_EENSV_ISF_SB_EEEEESH_SI_SH_SI_NS1F_6fusion15FusionCallbacksIS1J_NS1N_17LinearCombinationISH_fSH_fLNS_15FloatRoundStyleE2EEESG_S1M_JEEENS4_5SM1004TMEM4LOAD26SM100_TMEM_LOAD_32dp32b64xES12_NS13_INS14_ILi2ELi4ELi3EEES17_NSV_INS5_IJS18_SF_EEENS5_IJSF_SB_EEEEEEENS4_39AutoVectorizingCopyWithAssumedAlignmentILi128EEENS4_14SM90_TMA_STOREES21_S23_S23_EEEvvEEEEvNT_6ParamsE,"a",@progbits
	.sectionflags	@""
	.align	4
.nv.constant0._ZN7cutlass13device_kernelINS_4gemm6kernel13GemmUniversalIN4cute5tupleIJiiiiEEENS1_10collective13CollectiveMmaINS1_35MainloopSm100TmaUmmaWarpSpecializedILi7ELi2ELi4ENS5_IJNS4_1CILi1EEESB_SB_EEEEENS5_IJNSA_ILi128EEENSA_ILi64EEESE_EEENS_12float_e4m3_tENS5_IJlSB_lEEESH_SI_NS4_8TiledMMAINS4_8MMA_AtomIJNS4_10MMA_TraitsINS4_19SM100_MMA_F8F6F4_SSEJSH_SH_fSE_SF_NS4_17integral_constantINS4_4UMMA5MajorELSP_0EEESQ_NSN_INSO_7ScaleInELSR_0EEESS_EEEEEENS4_6LayoutISC_NS5_IJNSA_ILi0EEESW_SW_EEEEENS5_IJNS4_10UnderscoreESZ_SZ_EEEEENS4_13SM90_TMA_LOADENS4_14ComposedLayoutINS4_7SwizzleILi3ELi4ELi3EEENS4_18smem_ptr_flag_bitsILi8EEENSV_INS5_IJNSA_ILi8EEESE_EEENS5_IJSE_SB_EEEEEEEvNS4_8identityES12_S1C_vS1D_EENS_8epilogue10collective18CollectiveEpilogueINS1F_23Sm100TmaWarpSpecializedILi1ELi1ELi64ELb0ELb0EEEJSG_NS5_IJNSV_ISE_SB_EENSV_ISF_SB_EEEEESH_SI_SH_SI_NS1F_6fusion15FusionCallbacksIS1J_NS1N_17LinearCombinationISH_fSH_fLNS_15FloatRoundStyleE2EEESG_S1M_JEEENS4_5SM1004TMEM4LOAD26SM100_TMEM_LOAD_32dp32b64xES12_NS13_INS14_ILi2ELi4ELi3EEES17_NSV_INS5_IJS18_SF_EEENS5_IJSF_SB_EEEEEEENS4_39AutoVectorizingCopyWithAssumedAlignmentILi128EEENS4_14SM90_TMA_STOREES21_S23_S23_EEEvvEEEEvNT_6ParamsE:
	.zero		2944


//--------------------- SYMBOLS --------------------------

	.type		.nv.reservedSmem.offset0,@object
	.size		.nv.reservedSmem.offset0,0x4
	.type		.nv.reservedSmem.cap,@object
	.size		.nv.reservedSmem.cap,0x4
	.type		__assertfail,@function
